//
// Generated by NVIDIA NVVM Compiler
//
// Compiler Build ID: CL-36424714
// Cuda compilation tools, release 13.0, V13.0.88
// Based on NVVM 20.0.0
//

.version 9.0
.target sm_100
.address_size 64

	// .globl	_Z15integral_kernelPfS_S_jj
// _ZZ15integral_kernelPfS_S_jjE3tmp has been demoted
// _ZZ16transpose_kernelPfS_jjE3tmp has been demoted

.visible .entry _Z15integral_kernelPfS_S_jj(
	.param .u64 .ptr .align 1 _Z15integral_kernelPfS_S_jj_param_0,
	.param .u64 .ptr .align 1 _Z15integral_kernelPfS_S_jj_param_1,
	.param .u64 .ptr .align 1 _Z15integral_kernelPfS_S_jj_param_2,
	.param .u32 _Z15integral_kernelPfS_S_jj_param_3,
	.param .u32 _Z15integral_kernelPfS_S_jj_param_4
)
{
	.reg .pred 	%p<18>;
	.reg .b32 	%r<29>;
	.reg .b32 	%f<53>;
	.reg .b64 	%rd<13>;
	// demoted variable
	.shared .align 4 .b8 _ZZ15integral_kernelPfS_S_jjE3tmp[1024];
	ld.param.u64 	%rd3, [_Z15integral_kernelPfS_S_jj_param_0];
	ld.param.u64 	%rd1, [_Z15integral_kernelPfS_S_jj_param_1];
	ld.param.u64 	%rd2, [_Z15integral_kernelPfS_S_jj_param_2];
	ld.param.u32 	%r15, [_Z15integral_kernelPfS_S_jj_param_3];
	cvta.to.global.u64 	%rd4, %rd3;
	mov.u32 	%r1, %tid.x;
	mov.u32 	%r2, %ctaid.x;
	mov.u32 	%r16, %ntid.x;
	mad.lo.s32 	%r17, %r2, %r16, %r1;
	shl.b32 	%r18, %r17, 1;
	mov.u32 	%r19, %ctaid.y;
	mov.u32 	%r20, %ntid.y;
	mov.u32 	%r21, %tid.y;
	mad.lo.s32 	%r3, %r19, %r20, %r21;
	mad.lo.s32 	%r4, %r15, %r3, %r18;
	mul.wide.s32 	%rd5, %r4, 4;
	add.s64 	%rd6, %rd4, %rd5;
	ld.global.f32 	%f1, [%rd6];
	shl.b32 	%r22, %r1, 3;
	mov.u32 	%r23, _ZZ15integral_kernelPfS_S_jjE3tmp;
	add.s32 	%r5, %r23, %r22;
	st.shared.f32 	[%r5], %f1;
	ld.global.f32 	%f2, [%rd6+4];
	shl.b32 	%r24, %r1, 1;
	or.b32  	%r6, %r24, 1;
	st.shared.f32 	[%r5+4], %f2;
	bar.sync 	0;
	setp.gt.u32 	%p1, %r1, 127;
	@%p1 bra 	$L__BB0_2;
	ld.shared.f32 	%f3, [%r5];
	ld.shared.f32 	%f4, [%r5+4];
	add.f32 	%f5, %f3, %f4;
	st.shared.f32 	[%r5+4], %f5;
$L__BB0_2:
	bar.sync 	0;
	setp.gt.u32 	%p2, %r1, 63;
	shl.b32 	%r7, %r6, 3;
	add.s32 	%r8, %r23, %r7;
	@%p2 bra 	$L__BB0_4;
	ld.shared.f32 	%f6, [%r8+-4];
	ld.shared.f32 	%f7, [%r8+4];
	add.f32 	%f8, %f6, %f7;
	st.shared.f32 	[%r8+4], %f8;
$L__BB0_4:
	bar.sync 	0;
	setp.gt.u32 	%p3, %r1, 31;
	add.s32 	%r9, %r8, %r7;
	@%p3 bra 	$L__BB0_6;
	ld.shared.f32 	%f9, [%r9+-4];
	ld.shared.f32 	%f10, [%r9+12];
	add.f32 	%f11, %f9, %f10;
	st.shared.f32 	[%r9+12], %f11;
$L__BB0_6:
	bar.sync 	0;
	setp.gt.u32 	%p4, %r1, 15;
	mad.lo.s32 	%r10, %r6, 24, %r8;
	@%p4 bra 	$L__BB0_8;
	ld.shared.f32 	%f12, [%r10+-4];
	ld.shared.f32 	%f13, [%r10+28];
	add.f32 	%f14, %f12, %f13;
	st.shared.f32 	[%r10+28], %f14;
$L__BB0_8:
	bar.sync 	0;
	setp.gt.u32 	%p5, %r1, 7;
	mad.lo.s32 	%r11, %r6, 56, %r8;
	@%p5 bra 	$L__BB0_10;
	ld.shared.f32 	%f15, [%r11+-4];
	ld.shared.f32 	%f16, [%r11+60];
	add.f32 	%f17, %f15, %f16;
	st.shared.f32 	[%r11+60], %f17;
$L__BB0_10:
	bar.sync 	0;
	setp.gt.u32 	%p6, %r1, 3;
	mad.lo.s32 	%r12, %r6, 120, %r8;
	@%p6 bra 	$L__BB0_12;
	ld.shared.f32 	%f18, [%r12+-4];
	ld.shared.f32 	%f19, [%r12+124];
	add.f32 	%f20, %f18, %f19;
	st.shared.f32 	[%r12+124], %f20;
$L__BB0_12:
	bar.sync 	0;
	setp.gt.u32 	%p7, %r1, 1;
	mad.lo.s32 	%r13, %r6, 248, %r8;
	@%p7 bra 	$L__BB0_14;
	ld.shared.f32 	%f21, [%r13+-4];
	ld.shared.f32 	%f22, [%r13+252];
	add.f32 	%f23, %f21, %f22;
	st.shared.f32 	[%r13+252], %f23;
$L__BB0_14:
	bar.sync 	0;
	setp.ne.s32 	%p8, %r1, 0;
	@%p8 bra 	$L__BB0_18;
	shr.u32 	%r14, %r15, 8;
	add.s32 	%r26, %r14, -1;
	setp.ge.u32 	%p9, %r2, %r26;
	@%p9 bra 	$L__BB0_17;
	ld.shared.f32 	%f24, [_ZZ15integral_kernelPfS_S_jjE3tmp+508];
	ld.shared.f32 	%f25, [_ZZ15integral_kernelPfS_S_jjE3tmp+1020];
	mad.lo.s32 	%r27, %r14, %r3, %r2;
	cvta.to.global.u64 	%rd7, %rd2;
	mul.wide.u32 	%rd8, %r27, 4;
	add.s64 	%rd9, %rd7, %rd8;
	add.f32 	%f26, %f24, %f25;
	st.global.f32 	[%rd9], %f26;
$L__BB0_17:
	mov.b32 	%r28, 0;
	st.shared.u32 	[_ZZ15integral_kernelPfS_S_jjE3tmp+1020], %r28;
$L__BB0_18:
	setp.ne.s32 	%p10, %r1, 0;
	bar.sync 	0;
	@%p10 bra 	$L__BB0_20;
	ld.shared.f32 	%f27, [_ZZ15integral_kernelPfS_S_jjE3tmp+508];
	ld.shared.f32 	%f28, [_ZZ15integral_kernelPfS_S_jjE3tmp+1020];
	st.shared.f32 	[_ZZ15integral_kernelPfS_S_jjE3tmp+508], %f28;
	add.f32 	%f29, %f27, %f28;
	st.shared.f32 	[_ZZ15integral_kernelPfS_S_jjE3tmp+1020], %f29;
$L__BB0_20:
	setp.gt.u32 	%p11, %r1, 1;
	bar.sync 	0;
	@%p11 bra 	$L__BB0_22;
	ld.shared.f32 	%f30, [%r13+-4];
	ld.shared.f32 	%f31, [%r13+252];
	st.shared.f32 	[%r13+-4], %f31;
	add.f32 	%f32, %f30, %f31;
	st.shared.f32 	[%r13+252], %f32;
$L__BB0_22:
	setp.gt.u32 	%p12, %r1, 3;
	bar.sync 	0;
	@%p12 bra 	$L__BB0_24;
	ld.shared.f32 	%f33, [%r12+-4];
	ld.shared.f32 	%f34, [%r12+124];
	st.shared.f32 	[%r12+-4], %f34;
	add.f32 	%f35, %f33, %f34;
	st.shared.f32 	[%r12+124], %f35;
$L__BB0_24:
	setp.gt.u32 	%p13, %r1, 7;
	bar.sync 	0;
	@%p13 bra 	$L__BB0_26;
	ld.shared.f32 	%f36, [%r11+-4];
	ld.shared.f32 	%f37, [%r11+60];
	st.shared.f32 	[%r11+-4], %f37;
	add.f32 	%f38, %f36, %f37;
	st.shared.f32 	[%r11+60], %f38;
$L__BB0_26:
	setp.gt.u32 	%p14, %r1, 15;
	bar.sync 	0;
	@%p14 bra 	$L__BB0_28;
	ld.shared.f32 	%f39, [%r10+-4];
	ld.shared.f32 	%f40, [%r10+28];
	st.shared.f32 	[%r10+-4], %f40;
	add.f32 	%f41, %f39, %f40;
	st.shared.f32 	[%r10+28], %f41;
$L__BB0_28:
	setp.gt.u32 	%p15, %r1, 31;
	bar.sync 	0;
	@%p15 bra 	$L__BB0_30;
	ld.shared.f32 	%f42, [%r9+-4];
	ld.shared.f32 	%f43, [%r9+12];
	st.shared.f32 	[%r9+-4], %f43;
	add.f32 	%f44, %f42, %f43;
	st.shared.f32 	[%r9+12], %f44;
$L__BB0_30:
	setp.gt.u32 	%p16, %r1, 63;
	bar.sync 	0;
	@%p16 bra 	$L__BB0_32;
	ld.shared.f32 	%f45, [%r8+-4];
	ld.shared.f32 	%f46, [%r8+4];
	st.shared.f32 	[%r8+-4], %f46;
	add.f32 	%f47, %f45, %f46;
	st.shared.f32 	[%r8+4], %f47;
$L__BB0_32:
	setp.gt.u32 	%p17, %r1, 127;
	bar.sync 	0;
	@%p17 bra 	$L__BB0_34;
	ld.shared.f32 	%f48, [%r5];
	ld.shared.f32 	%f49, [%r5+4];
	st.shared.f32 	[%r5], %f49;
	add.f32 	%f50, %f48, %f49;
	st.shared.f32 	[%r5+4], %f50;
$L__BB0_34:
	cvta.to.global.u64 	%rd10, %rd1;
	bar.sync 	0;
	ld.shared.f32 	%f51, [%r5];
	add.s64 	%rd12, %rd10, %rd5;
	st.global.f32 	[%rd12], %f51;
	ld.shared.f32 	%f52, [%r5+4];
	st.global.f32 	[%rd12+4], %f52;
	ret;

}
	// .globl	_Z19addCarryOver_kernelPfS_jj
.visible .entry _Z19addCarryOver_kernelPfS_jj(
	.param .u64 .ptr .align 1 _Z19addCarryOver_kernelPfS_jj_param_0,
	.param .u64 .ptr .align 1 _Z19addCarryOver_kernelPfS_jj_param_1,
	.param .u32 _Z19addCarryOver_kernelPfS_jj_param_2,
	.param .u32 _Z19addCarryOver_kernelPfS_jj_param_3
)
{
	.reg .pred 	%p<14>;
	.reg .b32 	%r<76>;
	.reg .b32 	%f<83>;
	.reg .b64 	%rd<67>;

	ld.param.u64 	%rd2, [_Z19addCarryOver_kernelPfS_jj_param_0];
	ld.param.u64 	%rd3, [_Z19addCarryOver_kernelPfS_jj_param_1];
	ld.param.u32 	%r28, [_Z19addCarryOver_kernelPfS_jj_param_2];
	ld.param.u32 	%r29, [_Z19addCarryOver_kernelPfS_jj_param_3];
	cvta.to.global.u64 	%rd1, %rd3;
	mov.u32 	%r1, %ctaid.x;
	mov.u32 	%r30, %ntid.x;
	mov.u32 	%r31, %tid.x;
	mad.lo.s32 	%r2, %r1, %r30, %r31;
	mov.u32 	%r32, %ctaid.y;
	mov.u32 	%r33, %ntid.y;
	mov.u32 	%r34, %tid.y;
	mad.lo.s32 	%r3, %r32, %r33, %r34;
	setp.eq.s32 	%p1, %r1, 0;
	@%p1 bra 	$L__BB1_17;
	shr.u32 	%r35, %r28, 8;
	mul.lo.s32 	%r4, %r35, %r3;
	mul.wide.u32 	%rd4, %r4, 4;
	add.s64 	%rd5, %rd1, %rd4;
	ld.global.f32 	%f82, [%rd5];
	add.s32 	%r5, %r1, -1;
	setp.eq.s32 	%p2, %r5, 0;
	@%p2 bra 	$L__BB1_15;
	add.s32 	%r37, %r1, -2;
	and.b32  	%r6, %r5, 15;
	setp.lt.u32 	%p3, %r37, 15;
	mov.b32 	%r72, 1;
	@%p3 bra 	$L__BB1_6;
	and.b32  	%r39, %r5, -16;
	neg.s32 	%r70, %r39;
	mov.b32 	%r69, 8;
	mov.u32 	%r68, %r4;
$L__BB1_4:
	.pragma "nounroll";
	add.s32 	%r40, %r68, 1;
	mul.wide.u32 	%rd6, %r40, 4;
	add.s64 	%rd7, %rd1, %rd6;
	ld.global.f32 	%f16, [%rd7];
	add.f32 	%f17, %f82, %f16;
	add.s32 	%r41, %r68, 2;
	mul.wide.u32 	%rd8, %r41, 4;
	add.s64 	%rd9, %rd1, %rd8;
	ld.global.f32 	%f18, [%rd9];
	add.f32 	%f19, %f17, %f18;
	add.s32 	%r42, %r68, 3;
	mul.wide.u32 	%rd10, %r42, 4;
	add.s64 	%rd11, %rd1, %rd10;
	ld.global.f32 	%f20, [%rd11];
	add.f32 	%f21, %f19, %f20;
	add.s32 	%r43, %r68, 4;
	mul.wide.u32 	%rd12, %r43, 4;
	add.s64 	%rd13, %rd1, %rd12;
	ld.global.f32 	%f22, [%rd13];
	add.f32 	%f23, %f21, %f22;
	add.s32 	%r44, %r68, 5;
	mul.wide.u32 	%rd14, %r44, 4;
	add.s64 	%rd15, %rd1, %rd14;
	ld.global.f32 	%f24, [%rd15];
	add.f32 	%f25, %f23, %f24;
	add.s32 	%r45, %r68, 6;
	mul.wide.u32 	%rd16, %r45, 4;
	add.s64 	%rd17, %rd1, %rd16;
	ld.global.f32 	%f26, [%rd17];
	add.f32 	%f27, %f25, %f26;
	add.s32 	%r46, %r68, 7;
	mul.wide.u32 	%rd18, %r46, 4;
	add.s64 	%rd19, %rd1, %rd18;
	ld.global.f32 	%f28, [%rd19];
	add.f32 	%f29, %f27, %f28;
	add.s32 	%r47, %r68, 8;
	mul.wide.u32 	%rd20, %r47, 4;
	add.s64 	%rd21, %rd1, %rd20;
	ld.global.f32 	%f30, [%rd21];
	add.f32 	%f31, %f29, %f30;
	add.s32 	%r48, %r68, 9;
	mul.wide.u32 	%rd22, %r48, 4;
	add.s64 	%rd23, %rd1, %rd22;
	ld.global.f32 	%f32, [%rd23];
	add.f32 	%f33, %f31, %f32;
	add.s32 	%r49, %r68, 10;
	mul.wide.u32 	%rd24, %r49, 4;
	add.s64 	%rd25, %rd1, %rd24;
	ld.global.f32 	%f34, [%rd25];
	add.f32 	%f35, %f33, %f34;
	add.s32 	%r50, %r68, 11;
	mul.wide.u32 	%rd26, %r50, 4;
	add.s64 	%rd27, %rd1, %rd26;
	ld.global.f32 	%f36, [%rd27];
	add.f32 	%f37, %f35, %f36;
	add.s32 	%r51, %r68, 12;
	mul.wide.u32 	%rd28, %r51, 4;
	add.s64 	%rd29, %rd1, %rd28;
	ld.global.f32 	%f38, [%rd29];
	add.f32 	%f39, %f37, %f38;
	add.s32 	%r52, %r68, 13;
	mul.wide.u32 	%rd30, %r52, 4;
	add.s64 	%rd31, %rd1, %rd30;
	ld.global.f32 	%f40, [%rd31];
	add.f32 	%f41, %f39, %f40;
	add.s32 	%r53, %r68, 14;
	mul.wide.u32 	%rd32, %r53, 4;
	add.s64 	%rd33, %rd1, %rd32;
	ld.global.f32 	%f42, [%rd33];
	add.f32 	%f43, %f41, %f42;
	add.s32 	%r54, %r68, 15;
	mul.wide.u32 	%rd34, %r54, 4;
	add.s64 	%rd35, %rd1, %rd34;
	ld.global.f32 	%f44, [%rd35];
	add.f32 	%f45, %f43, %f44;
	add.s32 	%r68, %r68, 16;
	mul.wide.u32 	%rd36, %r68, 4;
	add.s64 	%rd37, %rd1, %rd36;
	ld.global.f32 	%f46, [%rd37];
	add.f32 	%f82, %f45, %f46;
	add.s32 	%r70, %r70, 16;
	add.s32 	%r69, %r69, 16;
	setp.ne.s32 	%p4, %r70, 0;
	@%p4 bra 	$L__BB1_4;
	add.s32 	%r72, %r69, -7;
$L__BB1_6:
	setp.eq.s32 	%p5, %r6, 0;
	@%p5 bra 	$L__BB1_15;
	and.b32  	%r16, %r5, 7;
	setp.lt.u32 	%p6, %r6, 8;
	@%p6 bra 	$L__BB1_9;
	add.s32 	%r55, %r72, %r4;
	mul.wide.u32 	%rd38, %r55, 4;
	add.s64 	%rd39, %rd1, %rd38;
	ld.global.f32 	%f48, [%rd39];
	add.f32 	%f49, %f82, %f48;
	add.s32 	%r56, %r55, 1;
	mul.wide.u32 	%rd40, %r56, 4;
	add.s64 	%rd41, %rd1, %rd40;
	ld.global.f32 	%f50, [%rd41];
	add.f32 	%f51, %f49, %f50;
	add.s32 	%r57, %r55, 2;
	mul.wide.u32 	%rd42, %r57, 4;
	add.s64 	%rd43, %rd1, %rd42;
	ld.global.f32 	%f52, [%rd43];
	add.f32 	%f53, %f51, %f52;
	add.s32 	%r58, %r55, 3;
	mul.wide.u32 	%rd44, %r58, 4;
	add.s64 	%rd45, %rd1, %rd44;
	ld.global.f32 	%f54, [%rd45];
	add.f32 	%f55, %f53, %f54;
	add.s32 	%r59, %r55, 4;
	mul.wide.u32 	%rd46, %r59, 4;
	add.s64 	%rd47, %rd1, %rd46;
	ld.global.f32 	%f56, [%rd47];
	add.f32 	%f57, %f55, %f56;
	add.s32 	%r60, %r55, 5;
	mul.wide.u32 	%rd48, %r60, 4;
	add.s64 	%rd49, %rd1, %rd48;
	ld.global.f32 	%f58, [%rd49];
	add.f32 	%f59, %f57, %f58;
	add.s32 	%r61, %r55, 6;
	mul.wide.u32 	%rd50, %r61, 4;
	add.s64 	%rd51, %rd1, %rd50;
	ld.global.f32 	%f60, [%rd51];
	add.f32 	%f61, %f59, %f60;
	add.s32 	%r62, %r55, 7;
	mul.wide.u32 	%rd52, %r62, 4;
	add.s64 	%rd53, %rd1, %rd52;
	ld.global.f32 	%f62, [%rd53];
	add.f32 	%f82, %f61, %f62;
	add.s32 	%r72, %r72, 8;
$L__BB1_9:
	setp.eq.s32 	%p7, %r16, 0;
	@%p7 bra 	$L__BB1_15;
	and.b32  	%r19, %r5, 3;
	setp.lt.u32 	%p8, %r16, 4;
	@%p8 bra 	$L__BB1_12;
	add.s32 	%r63, %r72, %r4;
	mul.wide.u32 	%rd54, %r63, 4;
	add.s64 	%rd55, %rd1, %rd54;
	ld.global.f32 	%f64, [%rd55];
	add.f32 	%f65, %f82, %f64;
	add.s32 	%r64, %r63, 1;
	mul.wide.u32 	%rd56, %r64, 4;
	add.s64 	%rd57, %rd1, %rd56;
	ld.global.f32 	%f66, [%rd57];
	add.f32 	%f67, %f65, %f66;
	add.s32 	%r65, %r63, 2;
	mul.wide.u32 	%rd58, %r65, 4;
	add.s64 	%rd59, %rd1, %rd58;
	ld.global.f32 	%f68, [%rd59];
	add.f32 	%f69, %f67, %f68;
	add.s32 	%r66, %r63, 3;
	mul.wide.u32 	%rd60, %r66, 4;
	add.s64 	%rd61, %rd1, %rd60;
	ld.global.f32 	%f70, [%rd61];
	add.f32 	%f82, %f69, %f70;
	add.s32 	%r72, %r72, 4;
$L__BB1_12:
	setp.eq.s32 	%p9, %r19, 0;
	@%p9 bra 	$L__BB1_15;
	add.s32 	%r75, %r72, %r4;
	neg.s32 	%r74, %r19;
$L__BB1_14:
	.pragma "nounroll";
	mul.wide.u32 	%rd62, %r75, 4;
	add.s64 	%rd63, %rd1, %rd62;
	ld.global.f32 	%f71, [%rd63];
	add.f32 	%f82, %f82, %f71;
	add.s32 	%r75, %r75, 1;
	add.s32 	%r74, %r74, 1;
	setp.ne.s32 	%p10, %r74, 0;
	@%p10 bra 	$L__BB1_14;
$L__BB1_15:
	setp.ge.u32 	%p11, %r2, %r28;
	setp.ge.u32 	%p12, %r3, %r29;
	or.pred  	%p13, %p11, %p12;
	@%p13 bra 	$L__BB1_17;
	mad.lo.s32 	%r67, %r28, %r3, %r2;
	cvta.to.global.u64 	%rd64, %rd2;
	mul.wide.u32 	%rd65, %r67, 4;
	add.s64 	%rd66, %rd64, %rd65;
	ld.global.f32 	%f72, [%rd66];
	add.f32 	%f73, %f82, %f72;
	st.global.f32 	[%rd66], %f73;
$L__BB1_17:
	ret;

}
	// .globl	_Z16transpose_kernelPfS_jj
.visible .entry _Z16transpose_kernelPfS_jj(
	.param .u64 .ptr .align 1 _Z16transpose_kernelPfS_jj_param_0,
	.param .u64 .ptr .align 1 _Z16transpose_kernelPfS_jj_param_1,
	.param .u32 _Z16transpose_kernelPfS_jj_param_2,
	.param .u32 _Z16transpose_kernelPfS_jj_param_3
)
{
	.reg .pred 	%p<7>;
	.reg .b32 	%r<29>;
	.reg .b32 	%f<3>;
	.reg .b64 	%rd<9>;
	// demoted variable
	.shared .align 4 .b8 _ZZ16transpose_kernelPfS_jjE3tmp[1024];
	ld.param.u64 	%rd1, [_Z16transpose_kernelPfS_jj_param_0];
	ld.param.u64 	%rd2, [_Z16transpose_kernelPfS_jj_param_1];
	ld.param.u32 	%r9, [_Z16transpose_kernelPfS_jj_param_2];
	ld.param.u32 	%r11, [_Z16transpose_kernelPfS_jj_param_3];
	mov.u32 	%r12, %ctaid.x;
	mov.u32 	%r13, %ntid.x;
	mul.lo.s32 	%r1, %r12, %r13;
	mov.u32 	%r2, %tid.x;
	add.s32 	%r3, %r1, %r2;
	mov.u32 	%r14, %ctaid.y;
	mov.u32 	%r15, %ntid.y;
	mul.lo.s32 	%r4, %r14, %r15;
	mov.u32 	%r5, %tid.y;
	add.s32 	%r16, %r4, %r5;
	setp.ge.u32 	%p1, %r3, %r9;
	setp.ge.u32 	%p2, %r16, %r11;
	or.pred  	%p3, %p1, %p2;
	@%p3 bra 	$L__BB2_2;
	cvta.to.global.u64 	%rd3, %rd1;
	mad.lo.s32 	%r17, %r9, %r16, %r3;
	mul.wide.u32 	%rd4, %r17, 4;
	add.s64 	%rd5, %rd3, %rd4;
	ld.global.f32 	%f1, [%rd5];
	shl.b32 	%r18, %r5, 6;
	mov.u32 	%r19, _ZZ16transpose_kernelPfS_jjE3tmp;
	add.s32 	%r20, %r19, %r18;
	shl.b32 	%r21, %r2, 2;
	add.s32 	%r22, %r20, %r21;
	st.shared.f32 	[%r22], %f1;
$L__BB2_2:
	bar.sync 	0;
	add.s32 	%r7, %r4, %r2;
	add.s32 	%r8, %r1, %r5;
	setp.ge.u32 	%p4, %r7, %r9;
	setp.ge.u32 	%p5, %r8, %r11;
	or.pred  	%p6, %p4, %p5;
	@%p6 bra 	$L__BB2_4;
	shl.b32 	%r23, %r2, 6;
	mov.u32 	%r24, _ZZ16transpose_kernelPfS_jjE3tmp;
	add.s32 	%r25, %r24, %r23;
	shl.b32 	%r26, %r5, 2;
	add.s32 	%r27, %r25, %r26;
	ld.shared.f32 	%f2, [%r27];
	mad.lo.s32 	%r28, %r11, %r8, %r7;
	cvta.to.global.u64 	%rd6, %rd2;
	mul.wide.u32 	%rd7, %r28, 4;
	add.s64 	%rd8, %rd6, %rd7;
	st.global.f32 	[%rd8], %f2;
$L__BB2_4:
	ret;

}


// ===== COMPILED SASS (sm_100) =====

	.target	sm_100

	.elftype	@"ET_EXEC"


//--------------------- .note.nv.tkinfo           --------------------------
	.section	.note.nv.tkinfo,"",@"SHT_NOTE"
	.sectionflags	@"SHF_NOTE_NV_TKINFO"
	.tkinfo
        /*0018*/ 	.word	0x00000002
        /*0030*/ 	.string	""
        /*0030*/ 	.string	"ptxas"
        /*0030*/ 	.string	"Cuda compilation tools, release 13.0, V13.0.88"
        /*0030*/ 	.string	"Build cuda_13.0.r13.0/compiler.36424714_0"
        /*0030*/ 	.string	"-arch sm_100 -m 64 "



//--------------------- .note.nv.cuinfo           --------------------------
	.section	.note.nv.cuinfo,"",@"SHT_NOTE"
	.sectionflags	@"SHF_NOTE_NV_CUINFO"
        /*0018*/ 	.short	0x0002
        /*001a*/ 	.short	0x0064
        /*001c*/ 	.short	0x0082
	.zero		2


//--------------------- .nv.info                  --------------------------
	.section	.nv.info,"",@"SHT_CUDA_INFO"
	.align	4


	//----- nvinfo : EIATTR_REGCOUNT
	.align		4
        /*0000*/ 	.byte	0x04, 0x2f
        /*0002*/ 	.short	(.L_1 - .L_0)
	.align		4
.L_0:
        /*0004*/ 	.word	index@(_Z15integral_kernelPfS_S_jj)
        /*0008*/ 	.word	0x00000014


	//----- nvinfo : EIATTR_FRAME_SIZE
	.align		4
.L_1:
        /*000c*/ 	.byte	0x04, 0x11
        /*000e*/ 	.short	(.L_3 - .L_2)
	.align		4
.L_2:
        /*0010*/ 	.word	index@(_Z15integral_kernelPfS_S_jj)
        /*0014*/ 	.word	0x00000000


	//----- nvinfo : EIATTR_REGCOUNT
	.align		4
.L_3:
        /*0018*/ 	.byte	0x04, 0x2f
        /*001a*/ 	.short	(.L_5 - .L_4)
	.align		4
.L_4:
        /*001c*/ 	.word	index@(_Z19addCarryOver_kernelPfS_jj)
        /*0020*/ 	.word	0x00000020


	//----- nvinfo : EIATTR_FRAME_SIZE
	.align		4
.L_5:
        /*0024*/ 	.byte	0x04, 0x11
        /*0026*/ 	.short	(.L_7 - .L_6)
	.align		4
.L_6:
        /*0028*/ 	.word	index@(_Z19addCarryOver_kernelPfS_jj)
        /*002c*/ 	.word	0x00000000


	//----- nvinfo : EIATTR_REGCOUNT
	.align		4
.L_7:
        /*0030*/ 	.byte	0x04, 0x2f
        /*0032*/ 	.short	(.L_9 - .L_8)
	.align		4
.L_8:
        /*0034*/ 	.word	index@(_Z16transpose_kernelPfS_jj)
        /*0038*/ 	.word	0x0000000e


	//----- nvinfo : EIATTR_FRAME_SIZE
	.align		4
.L_9:
        /*003c*/ 	.byte	0x04, 0x11
        /*003e*/ 	.short	(.L_11 - .L_10)
	.align		4
.L_10:
        /*0040*/ 	.word	index@(_Z16transpose_kernelPfS_jj)
        /*0044*/ 	.word	0x00000000


	//----- nvinfo : EIATTR_MIN_STACK_SIZE
	.align		4
.L_11:
        /*0048*/ 	.byte	0x04, 0x12
        /*004a*/ 	.short	(.L_13 - .L_12)
	.align		4
.L_12:
        /*004c*/ 	.word	index@(_Z16transpose_kernelPfS_jj)
        /*0050*/ 	.word	0x00000000


	//----- nvinfo : EIATTR_MIN_STACK_SIZE
	.align		4
.L_13:
        /*0054*/ 	.byte	0x04, 0x12
        /*0056*/ 	.short	(.L_15 - .L_14)
	.align		4
.L_14:
        /*0058*/ 	.word	index@(_Z19addCarryOver_kernelPfS_jj)
        /*005c*/ 	.word	0x00000000


	//----- nvinfo : EIATTR_MIN_STACK_SIZE
	.align		4
.L_15:
        /*0060*/ 	.byte	0x04, 0x12
        /*0062*/ 	.short	(.L_17 - .L_16)
	.align		4
.L_16:
        /*0064*/ 	.word	index@(_Z15integral_kernelPfS_S_jj)
        /*0068*/ 	.word	0x00000000
.L_17:


//--------------------- .nv.compat                --------------------------
	.section	.nv.compat,"",@"SHT_CUDA_COMPAT_INFO"
	.align	4
        /*0000*/ 	.byte	0x02, 0x09, 0x00, 0x00, 0x02, 0x02, 0x01, 0x00, 0x02, 0x05, 0x05, 0x00, 0x03, 0x07, 0x01, 0x01
        /*0010*/ 	.byte	0x02, 0x03, 0x00, 0x00, 0x02, 0x06, 0x01, 0x00, 0x04, 0x0b, 0x08, 0x00, 0x09, 0x00, 0x00, 0x00
        /*0020*/ 	.byte	0x00, 0x00, 0x00, 0x00


//--------------------- .nv.info._Z16transpose_kernelPfS_jj --------------------------
	.section	.nv.info._Z16transpose_kernelPfS_jj,"",@"SHT_CUDA_INFO"
	.sectionflags	@""
	.align	4


	//----- nvinfo : EIATTR_CUDA_API_VERSION
	.align		4
        /*0000*/ 	.byte	0x04, 0x37
        /*0002*/ 	.short	(.L_19 - .L_18)
.L_18:
        /*0004*/ 	.word	0x00000082


	//----- nvinfo : EIATTR_KPARAM_INFO
	.align		4
.L_19:
        /*0008*/ 	.byte	0x04, 0x17
        /*000a*/ 	.short	(.L_21 - .L_20)
.L_20:
        /*000c*/ 	.word	0x00000000
        /*0010*/ 	.short	0x0003
        /*0012*/ 	.short	0x0014
        /*0014*/ 	.byte	0x00, 0xf0, 0x11, 0x00


	//----- nvinfo : EIATTR_KPARAM_INFO
	.align		4
.L_21:
        /*0018*/ 	.byte	0x04, 0x17
        /*001a*/ 	.short	(.L_23 - .L_22)
.L_22:
        /*001c*/ 	.word	0x00000000
        /*0020*/ 	.short	0x0002
        /*0022*/ 	.short	0x0010
        /*0024*/ 	.byte	0x00, 0xf0, 0x11, 0x00


	//----- nvinfo : EIATTR_KPARAM_INFO
	.align		4
.L_23:
        /*0028*/ 	.byte	0x04, 0x17
        /*002a*/ 	.short	(.L_25 - .L_24)
.L_24:
        /*002c*/ 	.word	0x00000000
        /*0030*/ 	.short	0x0001
        /*0032*/ 	.short	0x0008
        /*0034*/ 	.byte	0x00, 0xf5, 0x21, 0x00


	//----- nvinfo : EIATTR_KPARAM_INFO
	.align		4
.L_25:
        /*0038*/ 	.byte	0x04, 0x17
        /*003a*/ 	.short	(.L_27 - .L_26)
.L_26:
        /*003c*/ 	.word	0x00000000
        /*0040*/ 	.short	0x0000
        /*0042*/ 	.short	0x0000
        /*0044*/ 	.byte	0x00, 0xf5, 0x21, 0x00


	//----- nvinfo : EIATTR_SPARSE_MMA_MASK
	.align		4
.L_27:
        /*0048*/ 	.byte	0x03, 0x50
        /*004a*/ 	.short	0x0000


	//----- nvinfo : EIATTR_MAXREG_COUNT
	.align		4
        /*004c*/ 	.byte	0x03, 0x1b
        /*004e*/ 	.short	0x00ff


	//----- nvinfo : EIATTR_NUM_BARRIERS
	.align		4
        /*0050*/ 	.byte	0x02, 0x4c
        /*0052*/ 	.byte	0x01
	.zero		1


	//----- nvinfo : EIATTR_MERCURY_ISA_VERSION
	.align		4
        /*0054*/ 	.byte	0x03, 0x5f
        /*0056*/ 	.short	0x0101


	//----- nvinfo : EIATTR_VRC_CTA_INIT_COUNT
	.align		4
        /*0058*/ 	.byte	0x02, 0x4a
	.zero		1
	.zero		1


	//----- nvinfo : EIATTR_EXIT_INSTR_OFFSETS
	.align		4
        /*005c*/ 	.byte	0x04, 0x1c
        /*005e*/ 	.short	(.L_29 - .L_28)


	//   ....[0]....
.L_28:
        /*0060*/ 	.word	0x000001e0


	//   ....[1]....
        /*0064*/ 	.word	0x00000290


	//----- nvinfo : EIATTR_CBANK_PARAM_SIZE
	.align		4
.L_29:
        /*0068*/ 	.byte	0x03, 0x19
        /*006a*/ 	.short	0x0018


	//----- nvinfo : EIATTR_PARAM_CBANK
	.align		4
        /*006c*/ 	.byte	0x04, 0x0a
        /*006e*/ 	.short	(.L_31 - .L_30)
	.align		4
.L_30:
        /*0070*/ 	.word	index@(.nv.constant0._Z16transpose_kernelPfS_jj)
        /*0074*/ 	.short	0x0380
        /*0076*/ 	.short	0x0018


	//----- nvinfo : EIATTR_SW_WAR
	.align		4
.L_31:
        /*0078*/ 	.byte	0x04, 0x36
        /*007a*/ 	.short	(.L_33 - .L_32)
.L_32:
        /*007c*/ 	.word	0x00000008
.L_33:


//--------------------- .nv.info._Z19addCarryOver_kernelPfS_jj --------------------------
	.section	.nv.info._Z19addCarryOver_kernelPfS_jj,"",@"SHT_CUDA_INFO"
	.sectionflags	@""
	.align	4


	//----- nvinfo : EIATTR_CUDA_API_VERSION
	.align		4
        /*0000*/ 	.byte	0x04, 0x37
        /*0002*/ 	.short	(.L_35 - .L_34)
.L_34:
        /*0004*/ 	.word	0x00000082


	//----- nvinfo : EIATTR_KPARAM_INFO
	.align		4
.L_35:
        /*0008*/ 	.byte	0x04, 0x17
        /*000a*/ 	.short	(.L_37 - .L_36)
.L_36:
        /*000c*/ 	.word	0x00000000
        /*0010*/ 	.short	0x0003
        /*0012*/ 	.short	0x0014
        /*0014*/ 	.byte	0x00, 0xf0, 0x11, 0x00


	//----- nvinfo : EIATTR_KPARAM_INFO
	.align		4
.L_37:
        /*0018*/ 	.byte	0x04, 0x17
        /*001a*/ 	.short	(.L_39 - .L_38)
.L_38:
        /*001c*/ 	.word	0x00000000
        /*0020*/ 	.short	0x0002
        /*0022*/ 	.short	0x0010
        /*0024*/ 	.byte	0x00, 0xf0, 0x11, 0x00


	//----- nvinfo : EIATTR_KPARAM_INFO
	.align		4
.L_39:
        /*0028*/ 	.byte	0x04, 0x17
        /*002a*/ 	.short	(.L_41 - .L_40)
.L_40:
        /*002c*/ 	.word	0x00000000
        /*0030*/ 	.short	0x0001
        /*0032*/ 	.short	0x0008
        /*0034*/ 	.byte	0x00, 0xf5, 0x21, 0x00


	//----- nvinfo : EIATTR_KPARAM_INFO
	.align		4
.L_41:
        /*0038*/ 	.byte	0x04, 0x17
        /*003a*/ 	.short	(.L_43 - .L_42)
.L_42:
        /*003c*/ 	.word	0x00000000
        /*0040*/ 	.short	0x0000
        /*0042*/ 	.short	0x0000
        /*0044*/ 	.byte	0x00, 0xf5, 0x21, 0x00


	//----- nvinfo : EIATTR_SPARSE_MMA_MASK
	.align		4
.L_43:
        /*0048*/ 	.byte	0x03, 0x50
        /*004a*/ 	.short	0x0000


	//----- nvinfo : EIATTR_MAXREG_COUNT
	.align		4
        /*004c*/ 	.byte	0x03, 0x1b
        /*004e*/ 	.short	0x00ff


	//----- nvinfo : EIATTR_MERCURY_ISA_VERSION
	.align		4
        /*0050*/ 	.byte	0x03, 0x5f
        /*0052*/ 	.short	0x0101


	//----- nvinfo : EIATTR_VRC_CTA_INIT_COUNT
	.align		4
        /*0054*/ 	.byte	0x02, 0x4a
	.zero		1
	.zero		1


	//----- nvinfo : EIATTR_EXIT_INSTR_OFFSETS
	.align		4
        /*0058*/ 	.byte	0x04, 0x1c
        /*005a*/ 	.short	(.L_45 - .L_44)


	//   ....[0]....
.L_44:
        /*005c*/ 	.word	0x00000070


	//   ....[1]....
        /*0060*/ 	.word	0x00000ad0


	//   ....[2]....
        /*0064*/ 	.word	0x00000b40


	//----- nvinfo : EIATTR_CBANK_PARAM_SIZE
	.align		4
.L_45:
        /*0068*/ 	.byte	0x03, 0x19
        /*006a*/ 	.short	0x0018


	//----- nvinfo : EIATTR_PARAM_CBANK
	.align		4
        /*006c*/ 	.byte	0x04, 0x0a
        /*006e*/ 	.short	(.L_47 - .L_46)
	.align		4
.L_46:
        /*0070*/ 	.word	index@(.nv.constant0._Z19addCarryOver_kernelPfS_jj)
        /*0074*/ 	.short	0x0380
        /*0076*/ 	.short	0x0018


	//----- nvinfo : EIATTR_SW_WAR
	.align		4
.L_47:
        /*0078*/ 	.byte	0x04, 0x36
        /*007a*/ 	.short	(.L_49 - .L_48)
.L_48:
        /*007c*/ 	.word	0x00000008
.L_49:


//--------------------- .nv.info._Z15integral_kernelPfS_S_jj --------------------------
	.section	.nv.info._Z15integral_kernelPfS_S_jj,"",@"SHT_CUDA_INFO"
	.sectionflags	@""
	.align	4


	//----- nvinfo : EIATTR_CUDA_API_VERSION
	.align		4
        /*0000*/ 	.byte	0x04, 0x37
        /*0002*/ 	.short	(.L_51 - .L_50)
.L_50:
        /*0004*/ 	.word	0x00000082


	//----- nvinfo : EIATTR_KPARAM_INFO
	.align		4
.L_51:
        /*0008*/ 	.byte	0x04, 0x17
        /*000a*/ 	.short	(.L_53 - .L_52)
.L_52:
        /*000c*/ 	.word	0x00000000
        /*0010*/ 	.short	0x0004
        /*0012*/ 	.short	0x001c
        /*0014*/ 	.byte	0x00, 0xf0, 0x11, 0x00


	//----- nvinfo : EIATTR_KPARAM_INFO
	.align		4
.L_53:
        /*0018*/ 	.byte	0x04, 0x17
        /*001a*/ 	.short	(.L_55 - .L_54)
.L_54:
        /*001c*/ 	.word	0x00000000
        /*0020*/ 	.short	0x0003
        /*0022*/ 	.short	0x0018
        /*0024*/ 	.byte	0x00, 0xf0, 0x11, 0x00


	//----- nvinfo : EIATTR_KPARAM_INFO
	.align		4
.L_55:
        /*0028*/ 	.byte	0x04, 0x17
        /*002a*/ 	.short	(.L_57 - .L_56)
.L_56:
        /*002c*/ 	.word	0x00000000
        /*0030*/ 	.short	0x0002
        /*0032*/ 	.short	0x0010
        /*0034*/ 	.byte	0x00, 0xf5, 0x21, 0x00


	//----- nvinfo : EIATTR_KPARAM_INFO
	.align		4
.L_57:
        /*0038*/ 	.byte	0x04, 0x17
        /*003a*/ 	.short	(.L_59 - .L_58)
.L_58:
        /*003c*/ 	.word	0x00000000
        /*0040*/ 	.short	0x0001
        /*0042*/ 	.short	0x0008
        /*0044*/ 	.byte	0x00, 0xf5, 0x21, 0x00


	//----- nvinfo : EIATTR_KPARAM_INFO
	.align		4
.L_59:
        /*0048*/ 	.byte	0x04, 0x17
        /*004a*/ 	.short	(.L_61 - .L_60)
.L_60:
        /*004c*/ 	.word	0x00000000
        /*0050*/ 	.short	0x0000
        /*0052*/ 	.short	0x0000
        /*0054*/ 	.byte	0x00, 0xf5, 0x21, 0x00


	//----- nvinfo : EIATTR_SPARSE_MMA_MASK
	.align		4
.L_61:
        /*0058*/ 	.byte	0x03, 0x50
        /*005a*/ 	.short	0x0000


	//----- nvinfo : EIATTR_MAXREG_COUNT
	.align		4
        /*005c*/ 	.byte	0x03, 0x1b
        /*005e*/ 	.short	0x00ff


	//----- nvinfo : EIATTR_NUM_BARRIERS
	.align		4
        /*0060*/ 	.byte	0x02, 0x4c
        /*0062*/ 	.byte	0x01
	.zero		1


	//----- nvinfo : EIATTR_MERCURY_ISA_VERSION
	.align		4
        /*0064*/ 	.byte	0x03, 0x5f
        /*0066*/ 	.short	0x0101


	//----- nvinfo : EIATTR_VRC_CTA_INIT_COUNT
	.align		4
        /*0068*/ 	.byte	0x02, 0x4a
	.zero		1
	.zero		1


	//----- nvinfo : EIATTR_EXIT_INSTR_OFFSETS
	.align		4
        /*006c*/ 	.byte	0x04, 0x1c
        /*006e*/ 	.short	(.L_63 - .L_62)


	//   ....[0]....
.L_62:
        /*0070*/ 	.word	0x00000900


	//----- nvinfo : EIATTR_CRS_STACK_SIZE
	.align		4
.L_63:
        /*0074*/ 	.byte	0x04, 0x1e
        /*0076*/ 	.short	(.L_65 - .L_64)
.L_64:
        /*0078*/ 	.word	0x00000000


	//----- nvinfo : EIATTR_CBANK_PARAM_SIZE
	.align		4
.L_65:
        /*007c*/ 	.byte	0x03, 0x19
        /*007e*/ 	.short	0x0020


	//----- nvinfo : EIATTR_PARAM_CBANK
	.align		4
        /*0080*/ 	.byte	0x04, 0x0a
        /*0082*/ 	.short	(.L_67 - .L_66)
	.align		4
.L_66:
        /*0084*/ 	.word	index@(.nv.constant0._Z15integral_kernelPfS_S_jj)
        /*0088*/ 	.short	0x0380
        /*008a*/ 	.short	0x0020


	//----- nvinfo : EIATTR_SW_WAR
	.align		4
.L_67:
        /*008c*/ 	.byte	0x04, 0x36
        /*008e*/ 	.short	(.L_69 - .L_68)
.L_68:
        /*0090*/ 	.word	0x00000008
.L_69:


//--------------------- .nv.callgraph             --------------------------
	.section	.nv.callgraph,"",@"SHT_CUDA_CALLGRAPH"
	.align	4
	.sectionentsize	8
	.align		4
        /*0000*/ 	.word	0x00000000
	.align		4
        /*0004*/ 	.word	0xffffffff
	.align		4
        /*0008*/ 	.word	0x00000000
	.align		4
        /*000c*/ 	.word	0xfffffffe
	.align		4
        /*0010*/ 	.word	0x00000000
	.align		4
        /*0014*/ 	.word	0xfffffffd
	.align		4
        /*0018*/ 	.word	0x00000000
	.align		4
        /*001c*/ 	.word	0xfffffffc


//--------------------- .text._Z16transpose_kernelPfS_jj --------------------------
	.section	.text._Z16transpose_kernelPfS_jj,"ax",@progbits
	.align	128
        .global         _Z16transpose_kernelPfS_jj
        .type           _Z16transpose_kernelPfS_jj,@function
        .size           _Z16transpose_kernelPfS_jj,(.L_x_12 - _Z16transpose_kernelPfS_jj)
        .other          _Z16transpose_kernelPfS_jj,@"STO_CUDA_ENTRY STV_DEFAULT"
_Z16transpose_kernelPfS_jj:
.text._Z16transpose_kernelPfS_jj:
[----:B------:R-:W-:Y:S01]  /*0000*/  LDC R1, c[0x0][0x37c] ;  /* 0x0000df00ff017b82 */ /* 0x000fe20000000800 */
[----:B------:R-:W0:Y:S07]  /*0010*/  S2R R11, SR_TID.Y ;  /* 0x00000000000b7919 */ /* 0x000e2e0000002200 */
[----:B------:R-:W1:Y:S01]  /*0020*/  S2UR UR5, SR_CTAID.Y ;  /* 0x00000000000579c3 */ /* 0x000e620000002600 */
[----:B------:R-:W2:Y:S01]  /*0030*/  LDCU UR6, c[0x0][0x360] ;  /* 0x00006c00ff0677ac */ /* 0x000ea20008000800 */
[----:B------:R-:W3:Y:S01]  /*0040*/  S2R R9, SR_TID.X ;  /* 0x0000000000097919 */ /* 0x000ee20000002100 */
[----:B------:R-:W1:Y:S05]  /*0050*/  LDCU UR7, c[0x0][0x364] ;  /* 0x00006c80ff0777ac */ /* 0x000e6a0008000800 */
[----:B------:R-:W2:Y:S01]  /*0060*/  S2UR UR4, SR_CTAID.X ;  /* 0x00000000000479c3 */ /* 0x000ea20000002500 */
[----:B------:R-:W4:Y:S01]  /*0070*/  LDCU.64 UR8, c[0x0][0x390] ;  /* 0x00007200ff0877ac */ /* 0x000f220008000a00 */
[----:B-1----:R-:W-:-:S06]  /*0080*/  UIMAD UR5, UR5, UR7, URZ ;  /* 0x00000007050572a4 */ /* 0x002fcc000f8e02ff */
[----:B0-----:R-:W-:Y:S01]  /*0090*/  VIADD R5, R11, UR5 ;  /* 0x000000050b057c36 */ /* 0x001fe20008000000 */
[----:B--2---:R-:W-:Y:S01]  /*00a0*/  UIMAD UR4, UR4, UR6, URZ ;  /* 0x00000006040472a4 */ /* 0x004fe2000f8e02ff */
[----:B------:R-:W0:Y:S03]  /*00b0*/  LDCU.64 UR6, c[0x0][0x358] ;  /* 0x00006b00ff0677ac */ /* 0x000e260008000a00 */
[----:B----4-:R-:W-:Y:S02]  /*00c0*/  ISETP.GE.U32.AND P0, PT, R5, UR9, PT ;  /* 0x0000000905007c0c */ /* 0x010fe4000bf06070 */
[----:B---3--:R-:W-:-:S05]  /*00d0*/  VIADD R0, R9, UR4 ;  /* 0x0000000409007c36 */ /* 0x008fca0008000000 */
[----:B------:R-:W-:-:S13]  /*00e0*/  ISETP.GE.U32.OR P0, PT, R0, UR8, P0 ;  /* 0x0000000800007c0c */ /* 0x000fda0008706470 */
[----:B------:R-:W1:Y:S01]  /*00f0*/  @!P0 LDC.64 R2, c[0x0][0x380] ;  /* 0x0000e000ff028b82 */ /* 0x000e620000000a00 */
[----:B------:R-:W-:-:S04]  /*0100*/  @!P0 IMAD R5, R5, UR8, R0 ;  /* 0x0000000805058c24 */ /* 0x000fc8000f8e0200 */
[----:B-1----:R-:W-:-:S06]  /*0110*/  @!P0 IMAD.WIDE.U32 R2, R5, 0x4, R2 ;  /* 0x0000000405028825 */ /* 0x002fcc00078e0002 */
[----:B0-----:R-:W2:Y:S01]  /*0120*/  @!P0 LDG.E R2, desc[UR6][R2.64] ;  /* 0x0000000602028981 */ /* 0x001ea2000c1e1900 */
[----:B------:R-:W-:Y:S01]  /*0130*/  @!P0 MOV R0, 0x400 ;  /* 0x0000040000008802 */ /* 0x000fe20000000f00 */
[----:B------:R-:W-:Y:S01]  /*0140*/  VIADD R4, R9, UR5 ;  /* 0x0000000509047c36 */ /* 0x000fe20008000000 */
[----:B------:R-:W-:Y:S01]  /*0150*/  IADD3 R7, PT, PT, R11, UR4, RZ ;  /* 0x000000040b077c10 */ /* 0x000fe2000fffe0ff */
[----:B------:R-:W0:Y:S03]  /*0160*/  @!P0 S2R R5, SR_CgaCtaId ;  /* 0x0000000000058919 */ /* 0x000e260000008800 */
[----:B------:R-:W-:-:S04]  /*0170*/  ISETP.GE.U32.AND P1, PT, R7, UR9, PT ;  /* 0x0000000907007c0c */ /* 0x000fc8000bf26070 */
[----:B------:R-:W-:Y:S02]  /*0180*/  ISETP.GE.U32.OR P1, PT, R4, UR8, P1 ;  /* 0x0000000804007c0c */ /* 0x000fe40008f26470 */
[----:B0-----:R-:W-:-:S04]  /*0190*/  @!P0 LEA R0, R5, R0, 0x18 ;  /* 0x0000000005008211 */ /* 0x001fc800078ec0ff */
[----:B------:R-:W-:-:S05]  /*01a0*/  @!P0 LEA R0, R11, R0, 0x6 ;  /* 0x000000000b008211 */ /* 0x000fca00078e30ff */
[----:B------:R-:W-:-:S05]  /*01b0*/  @!P0 IMAD R5, R9, 0x4, R0 ;  /* 0x0000000409058824 */ /* 0x000fca00078e0200 */
[----:B--2---:R0:W-:Y:S01]  /*01c0*/  @!P0 STS [R5], R2 ;  /* 0x0000000205008388 */ /* 0x0041e20000000800 */
[----:B------:R-:W-:Y:S06]  /*01d0*/  BAR.SYNC.DEFER_BLOCKING 0x0 ;  /* 0x0000000000007b1d */ /* 0x000fec0000010000 */
[----:B------:R-:W-:Y:S05]  /*01e0*/  @P1 EXIT ;  /* 0x000000000000194d */ /* 0x000fea0003800000 */
[----:B------:R-:W1:Y:S01]  /*01f0*/  S2UR UR5, SR_CgaCtaId ;  /* 0x00000000000579c3 */ /* 0x000e620000008800 */
[----:B------:R-:W-:Y:S01]  /*0200*/  UMOV UR4, 0x400 ;  /* 0x0000040000047882 */ /* 0x000fe20000000000 */
[----:B------:R-:W-:-:S06]  /*0210*/  IMAD R7, R7, UR9, R4 ;  /* 0x0000000907077c24 */ /* 0x000fcc000f8e0204 */
[----:B0-----:R-:W0:Y:S01]  /*0220*/  LDC.64 R2, c[0x0][0x388] ;  /* 0x0000e200ff027b82 */ /* 0x001e220000000a00 */
[----:B-1----:R-:W-:-:S06]  /*0230*/  ULEA UR4, UR5, UR4, 0x18 ;  /* 0x0000000405047291 */ /* 0x002fcc000f8ec0ff */
[----:B------:R-:W-:Y:S01]  /*0240*/  LEA R0, R9, UR4, 0x6 ;  /* 0x0000000409007c11 */ /* 0x000fe2000f8e30ff */
[----:B0-----:R-:W-:-:S03]  /*0250*/  IMAD.WIDE.U32 R2, R7, 0x4, R2 ;  /* 0x0000000407027825 */ /* 0x001fc600078e0002 */
[----:B------:R-:W-:-:S05]  /*0260*/  LEA R0, R11, R0, 0x2 ;  /* 0x000000000b007211 */ /* 0x000fca00078e10ff */
[----:B------:R-:W0:Y:S04]  /*0270*/  LDS R5, [R0] ;  /* 0x0000000000057984 */ /* 0x000e280000000800 */
[----:B0-----:R-:W-:Y:S01]  /*0280*/  STG.E desc[UR6][R2.64], R5 ;  /* 0x0000000502007986 */ /* 0x001fe2000c101906 */
[----:B------:R-:W-:Y:S05]  /*0290*/  EXIT ;  /* 0x000000000000794d */ /* 0x000fea0003800000 */
.L_x_0:
[----:B------:R-:W-:-:S00]  /*02a0*/  BRA `(.L_x_0) ;  /* 0xfffffffc00fc7947 */ /* 0x000fc0000383ffff */
[----:B------:R-:W-:-:S00]  /*02b0*/  NOP ;  /* 0x0000000000007918 */ /* 0x000fc00000000000 */
        /* <DEDUP_REMOVED lines=12> */
.L_x_12:


//--------------------- .text._Z19addCarryOver_kernelPfS_jj --------------------------
	.section	.text._Z19addCarryOver_kernelPfS_jj,"ax",@progbits
	.align	128
        .global         _Z19addCarryOver_kernelPfS_jj
        .type           _Z19addCarryOver_kernelPfS_jj,@function
        .size           _Z19addCarryOver_kernelPfS_jj,(.L_x_13 - _Z19addCarryOver_kernelPfS_jj)
        .other          _Z19addCarryOver_kernelPfS_jj,@"STO_CUDA_ENTRY STV_DEFAULT"
_Z19addCarryOver_kernelPfS_jj:
.text._Z19addCarryOver_kernelPfS_jj:
[----:B------:R-:W-:Y:S08]  /*0000*/  LDC R1, c[0x0][0x37c] ;  /* 0x0000df00ff017b82 */ /* 0x000ff00000000800 */
[----:B------:R-:W0:Y:S01]  /*0010*/  S2UR UR5, SR_CTAID.X ;  /* 0x00000000000579c3 */ /* 0x000e220000002500 */
[----:B------:R-:W1:Y:S07]  /*0020*/  S2R R3, SR_TID.Y ;  /* 0x0000000000037919 */ /* 0x000e6e0000002200 */
[----:B------:R-:W2:Y:S08]  /*0030*/  LDC R5, c[0x0][0x360] ;  /* 0x0000d800ff057b82 */ /* 0x000eb00000000800 */
[----:B------:R-:W3:Y:S01]  /*0040*/  LDC R0, c[0x0][0x364] ;  /* 0x0000d900ff007b82 */ /* 0x000ee20000000800 */
[----:B0-----:R-:W-:-:S07]  /*0050*/  ISETP.NE.AND P0, PT, RZ, UR5, PT ;  /* 0x00000005ff007c0c */ /* 0x001fce000bf05270 */
[----:B------:R-:W0:Y:S06]  /*0060*/  S2UR UR6, SR_CTAID.Y ;  /* 0x00000000000679c3 */ /* 0x000e2c0000002600 */
[----:B01----:R-:W-:Y:S05]  /*0070*/  @!P0 EXIT ;  /* 0x000000000000894d */ /* 0x003fea0003800000 */
[----:B------:R-:W0:Y:S01]  /*0080*/  LDCU UR10, c[0x0][0x390] ;  /* 0x00007200ff0a77ac */ /* 0x000e220008000800 */
[----:B------:R-:W1:Y:S01]  /*0090*/  LDC.64 R12, c[0x0][0x388] ;  /* 0x0000e200ff0c7b82 */ /* 0x000e620000000a00 */
[----:B---3--:R-:W-:Y:S01]  /*00a0*/  IMAD R0, R0, UR6, R3 ;  /* 0x0000000600007c24 */ /* 0x008fe2000f8e0203 */
[----:B------:R-:W3:Y:S01]  /*00b0*/  LDCU.64 UR8, c[0x0][0x358] ;  /* 0x00006b00ff0877ac */ /* 0x000ee20008000a00 */
[----:B0-----:R-:W-:-:S06]  /*00c0*/  USHF.R.U32.HI UR4, URZ, 0x8, UR10 ;  /* 0x00000008ff047899 */ /* 0x001fcc000801160a */
[----:B------:R-:W-:-:S04]  /*00d0*/  IMAD R2, R0, UR4, RZ ;  /* 0x0000000400027c24 */ /* 0x000fc8000f8e02ff */
[----:B-1----:R-:W-:-:S05]  /*00e0*/  IMAD.WIDE.U32 R6, R2, 0x4, R12 ;  /* 0x0000000402067825 */ /* 0x002fca00078e000c */
[----:B---3--:R0:W5:Y:S01]  /*00f0*/  LDG.E R4, desc[UR8][R6.64] ;  /* 0x0000000806047981 */ /* 0x008162000c1e1900 */
[----:B------:R-:W-:Y:S01]  /*0100*/  UIADD3 UR4, UPT, UPT, UR5, -0x1, URZ ;  /* 0xffffffff05047890 */ /* 0x000fe2000fffe0ff */
[----:B------:R-:W2:Y:S03]  /*0110*/  S2R R8, SR_TID.X ;  /* 0x0000000000087919 */ /* 0x000ea60000002100 */
[----:B------:R-:W-:Y:S01]  /*0120*/  UISETP.NE.AND UP0, UPT, UR4, URZ, UPT ;  /* 0x000000ff0400728c */ /* 0x000fe2000bf05270 */
[----:B--2---:R-:W-:-:S08]  /*0130*/  IMAD R5, R5, UR5, R8 ;  /* 0x0000000505057c24 */ /* 0x004fd0000f8e0208 */
[----:B0-----:R-:W-:Y:S05]  /*0140*/  BRA.U !UP0, `(.L_x_1) ;  /* 0x0000000908547547 */ /* 0x001fea000b800000 */
[----:B------:R-:W-:Y:S02]  /*0150*/  UIADD3 UR5, UPT, UPT, UR5, -0x2, URZ ;  /* 0xfffffffe05057890 */ /* 0x000fe4000fffe0ff */
[----:B------:R-:W-:Y:S02]  /*0160*/  ULOP3.LUT UR7, UR4, 0xf, URZ, 0xc0, !UPT ;  /* 0x0000000f04077892 */ /* 0x000fe4000f8ec0ff */
[----:B------:R-:W-:-:S03]  /*0170*/  UISETP.GE.U32.AND UP0, UPT, UR5, 0xf, UPT ;  /* 0x0000000f0500788c */ /* 0x000fc6000bf06070 */
[----:B------:R-:W-:-:S06]  /*0180*/  UMOV UR5, 0x1 ;  /* 0x0000000100057882 */ /* 0x000fcc0000000000 */
[----:B------:R-:W-:Y:S05]  /*0190*/  BRA.U !UP0, `(.L_x_2) ;  /* 0x0000000508247547 */ /* 0x000fea000b800000 */
[----:B------:R-:W-:Y:S01]  /*01a0*/  ULOP3.LUT UR5, UR4, 0xfffffff0, URZ, 0xc0, !UPT ;  /* 0xfffffff004057892 */ /* 0x000fe2000f8ec0ff */
[----:B------:R-:W-:Y:S01]  /*01b0*/  MOV R3, R2 ;  /* 0x0000000200037202 */ /* 0x000fe20000000f00 */
[----:B------:R-:W-:Y:S02]  /*01c0*/  UMOV UR6, 0x8 ;  /* 0x0000000800067882 */ /* 0x000fe40000000000 */
[----:B------:R-:W-:-:S12]  /*01d0*/  UIADD3 UR5, UPT, UPT, -UR5, URZ, URZ ;  /* 0x000000ff05057290 */ /* 0x000fd8000fffe1ff */
.L_x_3:
[C---:B------:R-:W-:Y:S02]  /*01e0*/  IADD3 R7, PT, PT, R3.reuse, 0x1, RZ ;  /* 0x0000000103077810 */ /* 0x040fe40007ffe0ff */
[C---:B------:R-:W-:Y:S02]  /*01f0*/  IADD3 R9, PT, PT, R3.reuse, 0x2, RZ ;  /* 0x0000000203097810 */ /* 0x040fe40007ffe0ff */
[----:B------:R-:W-:Y:S01]  /*0200*/  IADD3 R17, PT, PT, R3, 0x3, RZ ;  /* 0x0000000303117810 */ /* 0x000fe20007ffe0ff */
[----:B------:R-:W-:Y:S01]  /*0210*/  IMAD.WIDE.U32 R6, R7, 0x4, R12 ;  /* 0x0000000407067825 */ /* 0x000fe200078e000c */
[----:B------:R-:W-:-:S03]  /*0220*/  IADD3 R21, PT, PT, R3, 0x4, RZ ;  /* 0x0000000403157810 */ /* 0x000fc60007ffe0ff */
[--C-:B------:R-:W-:Y:S01]  /*0230*/  IMAD.WIDE.U32 R8, R9, 0x4, R12.reuse ;  /* 0x0000000409087825 */ /* 0x100fe200078e000c */
[----:B------:R0:W2:Y:S03]  /*0240*/  LDG.E R29, desc[UR8][R6.64] ;  /* 0x00000008061d7981 */ /* 0x0000a6000c1e1900 */
[--C-:B------:R-:W-:Y:S01]  /*0250*/  IMAD.WIDE.U32 R16, R17, 0x4, R12.reuse ;  /* 0x0000000411107825 */ /* 0x100fe200078e000c */
[----:B------:R-:W3:Y:S01]  /*0260*/  LDG.E R27, desc[UR8][R8.64] ;  /* 0x00000008081b7981 */ /* 0x000ee2000c1e1900 */
[----:B------:R-:W-:Y:S02]  /*0270*/  IADD3 R19, PT, PT, R3, 0x5, RZ ;  /* 0x0000000503137810 */ /* 0x000fe40007ffe0ff */
[----:B------:R-:W-:Y:S01]  /*0280*/  IMAD.WIDE.U32 R20, R21, 0x4, R12 ;  /* 0x0000000415147825 */ /* 0x000fe200078e000c */
[----:B------:R1:W4:Y:S01]  /*0290*/  LDG.E R26, desc[UR8][R16.64] ;  /* 0x00000008101a7981 */ /* 0x000322000c1e1900 */
[----:B------:R-:W-:-:S02]  /*02a0*/  IADD3 R25, PT, PT, R3, 0x6, RZ ;  /* 0x0000000603197810 */ /* 0x000fc40007ffe0ff */
[--C-:B------:R-:W-:Y:S01]  /*02b0*/  IMAD.WIDE.U32 R18, R19, 0x4, R12.reuse ;  /* 0x0000000413127825 */ /* 0x100fe200078e000c */
[----:B------:R1:W4:Y:S01]  /*02c0*/  LDG.E R11, desc[UR8][R20.64] ;  /* 0x00000008140b7981 */ /* 0x000322000c1e1900 */
[----:B------:R-:W-:Y:S02]  /*02d0*/  IADD3 R15, PT, PT, R3, 0x7, RZ ;  /* 0x00000007030f7810 */ /* 0x000fe40007ffe0ff */
[--C-:B------:R-:W-:Y:S01]  /*02e0*/  IMAD.WIDE.U32 R24, R25, 0x4, R12.reuse ;  /* 0x0000000419187825 */ /* 0x100fe200078e000c */
[----:B------:R-:W4:Y:S01]  /*02f0*/  LDG.E R10, desc[UR8][R18.64] ;  /* 0x00000008120a7981 */ /* 0x000f22000c1e1900 */
[----:B0-----:R-:W-:Y:S02]  /*0300*/  IADD3 R7, PT, PT, R3, 0x8, RZ ;  /* 0x0000000803077810 */ /* 0x001fe40007ffe0ff */
[----:B------:R-:W-:Y:S01]  /*0310*/  IMAD.WIDE.U32 R14, R15, 0x4, R12 ;  /* 0x000000040f0e7825 */ /* 0x000fe200078e000c */
[----:B------:R-:W4:Y:S01]  /*0320*/  LDG.E R9, desc[UR8][R24.64] ;  /* 0x0000000818097981 */ /* 0x000f22000c1e1900 */
[----:B------:R-:W-:-:S02]  /*0330*/  IADD3 R23, PT, PT, R3, 0x9, RZ ;  /* 0x0000000903177810 */ /* 0x000fc40007ffe0ff */
[--C-:B-1----:R-:W-:Y:S01]  /*0340*/  IMAD.WIDE.U32 R16, R7, 0x4, R12.reuse ;  /* 0x0000000407107825 */ /* 0x102fe200078e000c */
[----:B------:R0:W4:Y:S01]  /*0350*/  LDG.E R8, desc[UR8][R14.64] ;  /* 0x000000080e087981 */ /* 0x000122000c1e1900 */
[----:B------:R-:W-:Y:S02]  /*0360*/  IADD3 R22, PT, PT, R3, 0xa, RZ ;  /* 0x0000000a03167810 */ /* 0x000fe40007ffe0ff */
[--C-:B------:R-:W-:Y:S01]  /*0370*/  IMAD.WIDE.U32 R20, R23, 0x4, R12.reuse ;  /* 0x0000000417147825 */ /* 0x100fe200078e000c */
[----:B------:R1:W4:Y:S01]  /*0380*/  LDG.E R7, desc[UR8][R16.64] ;  /* 0x0000000810077981 */ /* 0x000322000c1e1900 */
[C---:B------:R-:W-:Y:S02]  /*0390*/  IADD3 R28, PT, PT, R3.reuse, 0xb, RZ ;  /* 0x0000000b031c7810 */ /* 0x040fe40007ffe0ff */
[----:B------:R-:W-:Y:S01]  /*03a0*/  IMAD.WIDE.U32 R22, R22, 0x4, R12 ;  /* 0x0000000416167825 */ /* 0x000fe200078e000c */
[----:B------:R1:W4:Y:S01]  /*03b0*/  LDG.E R6, desc[UR8][R20.64] ;  /* 0x0000000814067981 */ /* 0x000322000c1e1900 */
[----:B0-----:R-:W-:-:S02]  /*03c0*/  IADD3 R15, PT, PT, R3, 0xc, RZ ;  /* 0x0000000c030f7810 */ /* 0x001fc40007ffe0ff */
[--C-:B------:R-:W-:Y:S01]  /*03d0*/  IMAD.WIDE.U32 R18, R28, 0x4, R12.reuse ;  /* 0x000000041c127825 */ /* 0x100fe200078e000c */
[----:B------:R-:W-:Y:S01]  /*03e0*/  IADD3 R25, PT, PT, R3, 0xd, RZ ;  /* 0x0000000d03197810 */ /* 0x000fe20007ffe0ff */
[----:B------:R-:W4:Y:S02]  /*03f0*/  LDG.E R22, desc[UR8][R22.64] ;  /* 0x0000000816167981 */ /* 0x000f24000c1e1900 */
[--C-:B------:R-:W-:Y:S01]  /*0400*/  IMAD.WIDE.U32 R14, R15, 0x4, R12.reuse ;  /* 0x000000040f0e7825 */ /* 0x100fe200078e000c */
[----:B------:R-:W-:Y:S01]  /*0410*/  IADD3 R24, PT, PT, R3, 0xe, RZ ;  /* 0x0000000e03187810 */ /* 0x000fe20007ffe0ff */
[----:B------:R0:W4:Y:S02]  /*0420*/  LDG.E R28, desc[UR8][R18.64] ;  /* 0x00000008121c7981 */ /* 0x000124000c1e1900 */
[--C-:B-1----:R-:W-:Y:S01]  /*0430*/  IMAD.WIDE.U32 R16, R25, 0x4, R12.reuse ;  /* 0x0000000419107825 */ /* 0x102fe200078e000c */
[C---:B------:R-:W-:Y:S01]  /*0440*/  IADD3 R25, PT, PT, R3.reuse, 0xf, RZ ;  /* 0x0000000f03197810 */ /* 0x040fe20007ffe0ff */
[----:B------:R-:W4:Y:S02]  /*0450*/  LDG.E R14, desc[UR8][R14.64] ;  /* 0x000000080e0e7981 */ /* 0x000f24000c1e1900 */
[--C-:B------:R-:W-:Y:S01]  /*0460*/  IMAD.WIDE.U32 R20, R24, 0x4, R12.reuse ;  /* 0x0000000418147825 */ /* 0x100fe200078e000c */
[----:B------:R-:W-:Y:S01]  /*0470*/  IADD3 R3, PT, PT, R3, 0x10, RZ ;  /* 0x0000001003037810 */ /* 0x000fe20007ffe0ff */
[----:B------:R-:W4:Y:S02]  /*0480*/  LDG.E R16, desc[UR8][R16.64] ;  /* 0x0000000810107981 */ /* 0x000f24000c1e1900 */
[----:B------:R-:W-:-:S02]  /*0490*/  IMAD.WIDE.U32 R24, R25, 0x4, R12 ;  /* 0x0000000419187825 */ /* 0x000fc400078e000c */
[----:B------:R-:W4:Y:S02]  /*04a0*/  LDG.E R20, desc[UR8][R20.64] ;  /* 0x0000000814147981 */ /* 0x000f24000c1e1900 */
[----:B0-----:R-:W-:Y:S02]  /*04b0*/  IMAD.WIDE.U32 R18, R3, 0x4, R12 ;  /* 0x0000000403127825 */ /* 0x001fe400078e000c */
[----:B------:R-:W4:Y:S04]  /*04c0*/  LDG.E R24, desc[UR8][R24.64] ;  /* 0x0000000818187981 */ /* 0x000f28000c1e1900 */
[----:B------:R-:W4:Y:S01]  /*04d0*/  LDG.E R18, desc[UR8][R18.64] ;  /* 0x0000000812127981 */ /* 0x000f22000c1e1900 */
[----:B------:R-:W-:Y:S02]  /*04e0*/  UIADD3 UR5, UPT, UPT, UR5, 0x10, URZ ;  /* 0x0000001005057890 */ /* 0x000fe4000fffe0ff */
[----:B------:R-:W-:-:S02]  /*04f0*/  UIADD3 UR6, UPT, UPT, UR6, 0x10, URZ ;  /* 0x0000001006067890 */ /* 0x000fc4000fffe0ff */
[----:B------:R-:W-:Y:S01]  /*0500*/  UISETP.NE.AND UP0, UPT, UR5, URZ, UPT ;  /* 0x000000ff0500728c */ /* 0x000fe2000bf05270 */
[----:B--2--5:R-:W-:-:S04]  /*0510*/  FADD R4, R29, R4 ;  /* 0x000000041d047221 */ /* 0x024fc80000000000 */
[----:B---3--:R-:W-:-:S04]  /*0520*/  FADD R27, R4, R27 ;  /* 0x0000001b041b7221 */ /* 0x008fc80000000000 */
[----:B----4-:R-:W-:-:S04]  /*0530*/  FADD R26, R27, R26 ;  /* 0x0000001a1b1a7221 */ /* 0x010fc80000000000 */
[----:B------:R-:W-:-:S04]  /*0540*/  FADD R11, R26, R11 ;  /* 0x0000000b1a0b7221 */ /* 0x000fc80000000000 */
        /* <DEDUP_REMOVED lines=11> */
[----:B------:R-:W-:Y:S01]  /*0600*/  FADD R4, R7, R18 ;  /* 0x0000001207047221 */ /* 0x000fe20000000000 */
[----:B------:R-:W-:Y:S06]  /*0610*/  BRA.U UP0, `(.L_x_3) ;  /* 0xfffffff900f07547 */ /* 0x000fec000b83ffff */
[----:B------:R-:W-:-:S12]  /*0620*/  UIADD3 UR5, UPT, UPT, UR6, -0x7, URZ ;  /* 0xfffffff906057890 */ /* 0x000fd8000fffe0ff */
.L_x_2:
[----:B------:R-:W-:-:S09]  /*0630*/  UISETP.NE.AND UP0, UPT, UR7, URZ, UPT ;  /* 0x000000ff0700728c */ /* 0x000fd2000bf05270 */
[----:B------:R-:W-:Y:S05]  /*0640*/  BRA.U !UP0, `(.L_x_1) ;  /* 0x0000000508147547 */ /* 0x000fea000b800000 */
[----:B------:R-:W-:Y:S02]  /*0650*/  UISETP.GE.U32.AND UP0, UPT, UR7, 0x8, UPT ;  /* 0x000000080700788c */ /* 0x000fe4000bf06070 */
[----:B------:R-:W-:-:S04]  /*0660*/  ULOP3.LUT UR6, UR4, 0x7, URZ, 0xc0, !UPT ;  /* 0x0000000704067892 */ /* 0x000fc8000f8ec0ff */
[----:B------:R-:W-:-:S03]  /*0670*/  UISETP.NE.AND UP1, UPT, UR6, URZ, UPT ;  /* 0x000000ff0600728c */ /* 0x000fc6000bf25270 */
[----:B------:R-:W-:Y:S08]  /*0680*/  BRA.U !UP0, `(.L_x_4) ;  /* 0x0000000108847547 */ /* 0x000ff0000b800000 */
[----:B------:R-:W-:-:S04]  /*0690*/  IADD3 R9, PT, PT, R2, UR5, RZ ;  /* 0x0000000502097c10 */ /* 0x000fc8000fffe0ff */
[C---:B------:R-:W-:Y:S01]  /*06a0*/  IADD3 R17, PT, PT, R9.reuse, 0x1, RZ ;  /* 0x0000000109117810 */ /* 0x040fe20007ffe0ff */
[C---:B------:R-:W-:Y:S01]  /*06b0*/  IMAD.WIDE.U32 R10, R9.reuse, 0x4, R12 ;  /* 0x00000004090a7825 */ /* 0x040fe200078e000c */
[----:B------:R-:W-:-:S03]  /*06c0*/  IADD3 R15, PT, PT, R9, 0x2, RZ ;  /* 0x00000002090f7810 */ /* 0x000fc60007ffe0ff */
[--C-:B------:R-:W-:Y:S01]  /*06d0*/  IMAD.WIDE.U32 R16, R17, 0x4, R12.reuse ;  /* 0x0000000411107825 */ /* 0x100fe200078e000c */
[----:B------:R0:W2:Y:S01]  /*06e0*/  LDG.E R3, desc[UR8][R10.64] ;  /* 0x000000080a037981 */ /* 0x0000a2000c1e1900 */
[----:B------:R-:W-:Y:S02]  /*06f0*/  IADD3 R19, PT, PT, R9, 0x3, RZ ;  /* 0x0000000309137810 */ /* 0x000fe40007ffe0ff */
[--C-:B------:R-:W-:Y:S01]  /*0700*/  IMAD.WIDE.U32 R14, R15, 0x4, R12.reuse ;  /* 0x000000040f0e7825 */ /* 0x100fe200078e000c */
[----:B------:R1:W3:Y:S01]  /*0710*/  LDG.E R8, desc[UR8][R16.64] ;  /* 0x0000000810087981 */ /* 0x0002e2000c1e1900 */
[----:B------:R-:W-:Y:S02]  /*0720*/  IADD3 R7, PT, PT, R9, 0x4, RZ ;  /* 0x0000000409077810 */ /* 0x000fe40007ffe0ff */
[--C-:B------:R-:W-:Y:S01]  /*0730*/  IMAD.WIDE.U32 R18, R19, 0x4, R12.reuse ;  /* 0x0000000413127825 */ /* 0x100fe200078e000c */
[----:B------:R-:W-:Y:S01]  /*0740*/  IADD3 R21, PT, PT, R9, 0x5, RZ ;  /* 0x0000000509157810 */ /* 0x000fe20007ffe0ff */
[----:B------:R-:W4:Y:S02]  /*0750*/  LDG.E R14, desc[UR8][R14.64] ;  /* 0x000000080e0e7981 */ /* 0x000f24000c1e1900 */
[--C-:B------:R-:W-:Y:S01]  /*0760*/  IMAD.WIDE.U32 R6, R7, 0x4, R12.reuse ;  /* 0x0000000407067825 */ /* 0x100fe200078e000c */
[----:B------:R-:W-:Y:S01]  /*0770*/  IADD3 R23, PT, PT, R9, 0x6, RZ ;  /* 0x0000000609177810 */ /* 0x000fe20007ffe0ff */
[----:B------:R-:W4:Y:S02]  /*0780*/  LDG.E R18, desc[UR8][R18.64] ;  /* 0x0000000812127981 */ /* 0x000f24000c1e1900 */
[--C-:B0-----:R-:W-:Y:S01]  /*0790*/  IMAD.WIDE.U32 R10, R21, 0x4, R12.reuse ;  /* 0x00000004150a7825 */ /* 0x101fe200078e000c */
[----:B------:R-:W-:Y:S01]  /*07a0*/  IADD3 R21, PT, PT, R9, 0x7, RZ ;  /* 0x0000000709157810 */ /* 0x000fe20007ffe0ff */
[----:B------:R-:W4:Y:S02]  /*07b0*/  LDG.E R6, desc[UR8][R6.64] ;  /* 0x0000000806067981 */ /* 0x000f24000c1e1900 */
[----:B-1----:R-:W-:-:S02]  /*07c0*/  IMAD.WIDE.U32 R16, R23, 0x4, R12 ;  /* 0x0000000417107825 */ /* 0x002fc400078e000c */
[----:B------:R-:W4:Y:S02]  /*07d0*/  LDG.E R10, desc[UR8][R10.64] ;  /* 0x000000080a0a7981 */ /* 0x000f24000c1e1900 */
[----:B------:R-:W-:Y:S02]  /*07e0*/  IMAD.WIDE.U32 R20, R21, 0x4, R12 ;  /* 0x0000000415147825 */ /* 0x000fe400078e000c */
[----:B------:R-:W4:Y:S04]  /*07f0*/  LDG.E R16, desc[UR8][R16.64] ;  /* 0x0000000810107981 */ /* 0x000f28000c1e1900 */
[----:B------:R-:W4:Y:S01]  /*0800*/  LDG.E R20, desc[UR8][R20.64] ;  /* 0x0000000814147981 */ /* 0x000f22000c1e1900 */
[----:B------:R-:W-:Y:S01]  /*0810*/  UIADD3 UR5, UPT, UPT, UR5, 0x8, URZ ;  /* 0x0000000805057890 */ /* 0x000fe2000fffe0ff */
[----:B--2--5:R-:W-:-:S04]  /*0820*/  FADD R3, R4, R3 ;  /* 0x0000000304037221 */ /* 0x024fc80000000000 */
[----:B---3--:R-:W-:-:S04]  /*0830*/  FADD R3, R3, R8 ;  /* 0x0000000803037221 */ /* 0x008fc80000000000 */
[----:B----4-:R-:W-:-:S04]  /*0840*/  FADD R3, R3, R14 ;  /* 0x0000000e03037221 */ /* 0x010fc80000000000 */
[----:B------:R-:W-:-:S04]  /*0850*/  FADD R3, R3, R18 ;  /* 0x0000001203037221 */ /* 0x000fc80000000000 */
[----:B------:R-:W-:-:S04]  /*0860*/  FADD R3, R3, R6 ;  /* 0x0000000603037221 */ /* 0x000fc80000000000 */
[----:B------:R-:W-:-:S04]  /*0870*/  FADD R3, R3, R10 ;  /* 0x0000000a03037221 */ /* 0x000fc80000000000 */
[----:B------:R-:W-:-:S04]  /*0880*/  FADD R3, R3, R16 ;  /* 0x0000001003037221 */ /* 0x000fc80000000000 */
[----:B------:R-:W-:-:S07]  /*0890*/  FADD R4, R3, R20 ;  /* 0x0000001403047221 */ /* 0x000fce0000000000 */
.L_x_4:
        /* <DEDUP_REMOVED lines=10> */
[----:B------:R-:W-:Y:S01]  /*0940*/  IADD3 R15, PT, PT, R3, 0x3, RZ ;  /* 0x00000003030f7810 */ /* 0x000fe20007ffe0ff */
[----:B------:R-:W2:Y:S02]  /*0950*/  LDG.E R7, desc[UR8][R6.64] ;  /* 0x0000000806077981 */ /* 0x000ea4000c1e1900 */
[--C-:B------:R-:W-:Y:S02]  /*0960*/  IMAD.WIDE.U32 R10, R11, 0x4, R12.reuse ;  /* 0x000000040b0a7825 */ /* 0x100fe400078e000c */
[----:B------:R-:W3:Y:S02]  /*0970*/  LDG.E R9, desc[UR8][R8.64] ;  /* 0x0000000808097981 */ /* 0x000ee4000c1e1900 */
[----:B------:R-:W-:Y:S02]  /*0980*/  IMAD.WIDE.U32 R14, R15, 0x4, R12 ;  /* 0x000000040f0e7825 */ /* 0x000fe400078e000c */
[----:B------:R-:W4:Y:S04]  /*0990*/  LDG.E R11, desc[UR8][R10.64] ;  /* 0x000000080a0b7981 */ /* 0x000f28000c1e1900 */
[----:B------:R-:W4:Y:S01]  /*09a0*/  LDG.E R15, desc[UR8][R14.64] ;  /* 0x000000080e0f7981 */ /* 0x000f22000c1e1900 */
[----:B------:R-:W-:Y:S01]  /*09b0*/  UIADD3 UR5, UPT, UPT, UR5, 0x4, URZ ;  /* 0x0000000405057890 */ /* 0x000fe2000fffe0ff */
[----:B--2--5:R-:W-:-:S04]  /*09c0*/  FADD R4, R4, R7 ;  /* 0x0000000704047221 */ /* 0x024fc80000000000 */
[----:B---3--:R-:W-:-:S04]  /*09d0*/  FADD R4, R4, R9 ;  /* 0x0000000904047221 */ /* 0x008fc80000000000 */
[----:B----4-:R-:W-:-:S04]  /*09e0*/  FADD R4, R4, R11 ;  /* 0x0000000b04047221 */ /* 0x010fc80000000000 */
[----:B------:R-:W-:-:S07]  /*09f0*/  FADD R4, R4, R15 ;  /* 0x0000000f04047221 */ /* 0x000fce0000000000 */
.L_x_5:
[----:B------:R-:W-:Y:S05]  /*0a00*/  BRA.U !UP1, `(.L_x_1) ;  /* 0x0000000109247547 */ /* 0x000fea000b800000 */
[----:B------:R-:W-:Y:S01]  /*0a10*/  IADD3 R7, PT, PT, R2, UR5, RZ ;  /* 0x0000000502077c10 */ /* 0x000fe2000fffe0ff */
[----:B------:R-:W-:-:S12]  /*0a20*/  UIADD3 UR4, UPT, UPT, -UR4, URZ, URZ ;  /* 0x000000ff04047290 */ /* 0x000fd8000fffe1ff */
.L_x_6:
[----:B------:R-:W-:-:S06]  /*0a30*/  IMAD.WIDE.U32 R2, R7, 0x4, R12 ;  /* 0x0000000407027825 */ /* 0x000fcc00078e000c */
[----:B------:R-:W2:Y:S01]  /*0a40*/  LDG.E R3, desc[UR8][R2.64] ;  /* 0x0000000802037981 */ /* 0x000ea2000c1e1900 */
[----:B------:R-:W-:Y:S01]  /*0a50*/  UIADD3 UR4, UPT, UPT, UR4, 0x1, URZ ;  /* 0x0000000104047890 */ /* 0x000fe2000fffe0ff */
[----:B------:R-:W-:-:S03]  /*0a60*/  IADD3 R7, PT, PT, R7, 0x1, RZ ;  /* 0x0000000107077810 */ /* 0x000fc60007ffe0ff */
[----:B------:R-:W-:Y:S01]  /*0a70*/  UISETP.NE.AND UP0, UPT, UR4, URZ, UPT ;  /* 0x000000ff0400728c */ /* 0x000fe2000bf05270 */
[----:B--2--5:R-:W-:-:S08]  /*0a80*/  FADD R4, R3, R4 ;  /* 0x0000000403047221 */ /* 0x024fd00000000000 */
[----:B------:R-:W-:Y:S05]  /*0a90*/  BRA.U UP0, `(.L_x_6) ;  /* 0xfffffffd00e47547 */ /* 0x000fea000b83ffff */
.L_x_1:
[----:B------:R-:W0:Y:S02]  /*0aa0*/  LDCU UR4, c[0x0][0x394] ;  /* 0x00007280ff0477ac */ /* 0x000e240008000800 */
[----:B0-----:R-:W-:-:S04]  /*0ab0*/  ISETP.GE.U32.AND P0, PT, R0, UR4, PT ;  /* 0x0000000400007c0c */ /* 0x001fc8000bf06070 */
[----:B------:R-:W-:-:S13]  /*0ac0*/  ISETP.GE.U32.OR P0, PT, R5, UR10, P0 ;  /* 0x0000000a05007c0c */ /* 0x000fda0008706470 */
[----:B------:R-:W-:Y:S05]  /*0ad0*/  @P0 EXIT ;  /* 0x000000000000094d */ /* 0x000fea0003800000 */
[----:B------:R-:W0:Y:S01]  /*0ae0*/  LDC.64 R2, c[0x0][0x380] ;  /* 0x0000e000ff027b82 */ /* 0x000e220000000a00 */
[----:B------:R-:W-:-:S04]  /*0af0*/  IMAD R5, R0, UR10, R5 ;  /* 0x0000000a00057c24 */ /* 0x000fc8000f8e0205 */
[----:B0-----:R-:W-:-:S05]  /*0b00*/  IMAD.WIDE.U32 R2, R5, 0x4, R2 ;  /* 0x0000000405027825 */ /* 0x001fca00078e0002 */
[----:B------:R-:W2:Y:S02]  /*0b10*/  LDG.E R5, desc[UR8][R2.64] ;  /* 0x0000000802057981 */ /* 0x000ea4000c1e1900 */
[----:B--2--5:R-:W-:-:S05]  /*0b20*/  FADD R5, R5, R4 ;  /* 0x0000000405057221 */ /* 0x024fca0000000000 */
[----:B------:R-:W-:Y:S01]  /*0b30*/  STG.E desc[UR8][R2.64], R5 ;  /* 0x0000000502007986 */ /* 0x000fe2000c101908 */
[----:B------:R-:W-:Y:S05]  /*0b40*/  EXIT ;  /* 0x000000000000794d */ /* 0x000fea0003800000 */
.L_x_7:
        /* <DEDUP_REMOVED lines=11> */
.L_x_13:


//--------------------- .text._Z15integral_kernelPfS_S_jj --------------------------
	.section	.text._Z15integral_kernelPfS_S_jj,"ax",@progbits
	.align	128
        .global         _Z15integral_kernelPfS_S_jj
        .type           _Z15integral_kernelPfS_S_jj,@function
        .size           _Z15integral_kernelPfS_S_jj,(.L_x_14 - _Z15integral_kernelPfS_S_jj)
        .other          _Z15integral_kernelPfS_S_jj,@"STO_CUDA_ENTRY STV_DEFAULT"
_Z15integral_kernelPfS_S_jj:
.text._Z15integral_kernelPfS_S_jj:
[----:B------:R-:W-:Y:S01]  /*0000*/  LDC R1, c[0x0][0x37c] ;  /* 0x0000df00ff017b82 */ /* 0x000fe20000000800 */
[----:B------:R-:W0:Y:S07]  /*0010*/  S2R R2, SR_TID.X ;  /* 0x0000000000027919 */ /* 0x000e2e0000002100 */
[----:B------:R-:W0:Y:S01]  /*0020*/  S2UR UR8, SR_CTAID.X ;  /* 0x00000000000879c3 */ /* 0x000e220000002500 */
[----:B------:R-:W1:Y:S01]  /*0030*/  LDCU.64 UR6, c[0x0][0x358] ;  /* 0x00006b00ff0677ac */ /* 0x000e620008000a00 */
[----:B------:R-:W2:Y:S06]  /*0040*/  S2R R8, SR_TID.Y ;  /* 0x0000000000087919 */ /* 0x000eac0000002200 */
[----:B------:R-:W0:Y:S08]  /*0050*/  LDC R3, c[0x0][0x360] ;  /* 0x0000d800ff037b82 */ /* 0x000e300000000800 */
[----:B------:R-:W2:Y:S08]  /*0060*/  S2UR UR4, SR_CTAID.Y ;  /* 0x00000000000479c3 */ /* 0x000eb00000002600 */
[----:B------:R-:W2:Y:S08]  /*0070*/  LDC R5, c[0x0][0x364] ;  /* 0x0000d900ff057b82 */ /* 0x000eb00000000800 */
[----:B------:R-:W3:Y:S01]  /*0080*/  LDC R4, c[0x0][0x398] ;  /* 0x0000e600ff047b82 */ /* 0x000ee20000000800 */
[----:B0-----:R-:W-:-:S05]  /*0090*/  IMAD R0, R3, UR8, R2 ;  /* 0x0000000803007c24 */ /* 0x001fca000f8e0202 */
[----:B------:R-:W-:Y:S02]  /*00a0*/  SHF.L.U32 R0, R0, 0x1, RZ ;  /* 0x0000000100007819 */ /* 0x000fe400000006ff */
[----:B------:R-:W0:Y:S01]  /*00b0*/  LDC.64 R6, c[0x0][0x380] ;  /* 0x0000e000ff067b82 */ /* 0x000e220000000a00 */
[----:B--2---:R-:W-:-:S04]  /*00c0*/  IMAD R3, R5, UR4, R8 ;  /* 0x0000000405037c24 */ /* 0x004fc8000f8e0208 */
[----:B---3--:R-:W-:-:S04]  /*00d0*/  IMAD R0, R3, R4, R0 ;  /* 0x0000000403007224 */ /* 0x008fc800078e0200 */
[----:B0-----:R-:W-:-:S05]  /*00e0*/  IMAD.WIDE R6, R0, 0x4, R6 ;  /* 0x0000000400067825 */ /* 0x001fca00078e0206 */
[----:B-1----:R-:W2:Y:S04]  /*00f0*/  LDG.E R8, desc[UR6][R6.64] ;  /* 0x0000000606087981 */ /* 0x002ea8000c1e1900 */
[----:B------:R0:W2:Y:S01]  /*0100*/  LDG.E R9, desc[UR6][R6.64+0x4] ;  /* 0x0000040606097981 */ /* 0x0000a2000c1e1900 */
[----:B------:R-:W1:Y:S01]  /*0110*/  S2UR UR5, SR_CgaCtaId ;  /* 0x00000000000579c3 */ /* 0x000e620000008800 */
[----:B------:R-:W-:Y:S01]  /*0120*/  UMOV UR4, 0x400 ;  /* 0x0000040000047882 */ /* 0x000fe20000000000 */
[C---:B------:R-:W-:Y:S01]  /*0130*/  ISETP.GT.U32.AND P1, PT, R2.reuse, 0x7f, PT ;  /* 0x0000007f0200780c */ /* 0x040fe20003f24070 */
[----:B------:R-:W-:Y:S01]  /*0140*/  BSSY.RECONVERGENT B0, `(.L_x_8) ;  /* 0x0000044000007945 */ /* 0x000fe20003800200 */
[C---:B------:R-:W-:Y:S02]  /*0150*/  ISETP.GT.U32.AND P0, PT, R2.reuse, 0x3f, PT ;  /* 0x0000003f0200780c */ /* 0x040fe40003f04070 */
[----:B------:R-:W-:-:S02]  /*0160*/  LEA R13, R2, 0x1, 0x1 ;  /* 0x00000001020d7811 */ /* 0x000fc400078e08ff */
[C---:B------:R-:W-:Y:S02]  /*0170*/  ISETP.GT.U32.AND P2, PT, R2.reuse, 0xf, PT ;  /* 0x0000000f0200780c */ /* 0x040fe40003f44070 */
[----:B0-----:R-:W-:Y:S02]  /*0180*/  P2R R6, PR, RZ, 0x2 ;  /* 0x00000002ff067803 */ /* 0x001fe40000000000 */
[C---:B------:R-:W-:Y:S02]  /*0190*/  ISETP.GT.U32.AND P3, PT, R2.reuse, 0x7, PT ;  /* 0x000000070200780c */ /* 0x040fe40003f64070 */
[C---:B------:R-:W-:Y:S02]  /*01a0*/  ISETP.GT.U32.AND P4, PT, R2.reuse, 0x3, PT ;  /* 0x000000030200780c */ /* 0x040fe40003f84070 */
[C---:B------:R-:W-:Y:S02]  /*01b0*/  ISETP.GT.U32.AND P5, PT, R2.reuse, 0x1, PT ;  /* 0x000000010200780c */ /* 0x040fe40003fa4070 */
[----:B------:R-:W-:Y:S01]  /*01c0*/  ISETP.NE.AND P6, PT, R2, RZ, PT ;  /* 0x000000ff0200720c */ /* 0x000fe20003fc5270 */
[----:B-1----:R-:W-:-:S06]  /*01d0*/  ULEA UR4, UR5, UR4, 0x18 ;  /* 0x0000000405047291 */ /* 0x002fcc000f8ec0ff */
[----:B------:R-:W-:Y:S02]  /*01e0*/  LEA R5, R2, UR4, 0x3 ;  /* 0x0000000402057c11 */ /* 0x000fe4000f8e18ff */
[----:B------:R-:W-:-:S03]  /*01f0*/  LEA R6, R13, UR4, 0x3 ;  /* 0x000000040d067c11 */ /* 0x000fc6000f8e18ff */
[----:B--2---:R-:W-:Y:S01]  /*0200*/  STS.64 [R5], R8 ;  /* 0x0000000805007388 */ /* 0x004fe20000000a00 */
[----:B------:R-:W-:Y:S06]  /*0210*/  BAR.SYNC.DEFER_BLOCKING 0x0 ;  /* 0x0000000000007b1d */ /* 0x000fec0000010000 */
[----:B------:R-:W0:Y:S02]  /*0220*/  @!P1 LDS.64 R10, [R5] ;  /* 0x00000000050a9984 */ /* 0x000e240000000a00 */
[----:B0-----:R-:W-:-:S05]  /*0230*/  @!P1 FADD R10, R10, R11 ;  /* 0x0000000b0a0a9221 */ /* 0x001fca0000000000 */
[----:B------:R-:W-:Y:S01]  /*0240*/  @!P1 STS [R5+0x4], R10 ;  /* 0x0000040a05009388 */ /* 0x000fe20000000800 */
[----:B------:R-:W-:Y:S01]  /*0250*/  BAR.SYNC.DEFER_BLOCKING 0x0 ;  /* 0x0000000000007b1d */ /* 0x000fe20000010000 */
[----:B------:R-:W-:-:S05]  /*0260*/  ISETP.GT.U32.AND P1, PT, R2, 0x1f, PT ;  /* 0x0000001f0200780c */ /* 0x000fca0003f24070 */
[----:B------:R-:W-:Y:S04]  /*0270*/  @!P0 LDS R7, [R6+-0x4] ;  /* 0xfffffc0006078984 */ /* 0x000fe80000000800 */
[----:B------:R-:W0:Y:S02]  /*0280*/  @!P0 LDS R12, [R6+0x4] ;  /* 0x00000400060c8984 */ /* 0x000e240000000800 */
[----:B0-----:R-:W-:Y:S01]  /*0290*/  @!P0 FADD R9, R7, R12 ;  /* 0x0000000c07098221 */ /* 0x001fe20000000000 */
[----:B------:R-:W-:-:S04]  /*02a0*/  LEA R7, R13, R6, 0x3 ;  /* 0x000000060d077211 */ /* 0x000fc800078e18ff */
[----:B------:R0:W-:Y:S01]  /*02b0*/  @!P0 STS [R6+0x4], R9 ;  /* 0x0000040906008388 */ /* 0x0001e20000000800 */
[----:B------:R-:W-:Y:S01]  /*02c0*/  BAR.SYNC.DEFER_BLOCKING 0x0 ;  /* 0x0000000000007b1d */ /* 0x000fe20000010000 */
[----:B0-----:R-:W-:-:S05]  /*02d0*/  IMAD R9, R13, 0x38, R6 ;  /* 0x000000380d097824 */ /* 0x001fca00078e0206 */
[----:B------:R-:W-:Y:S04]  /*02e0*/  @!P1 LDS R8, [R7+-0x4] ;  /* 0xfffffc0007089984 */ /* 0x000fe80000000800 */
[----:B------:R-:W0:Y:S02]  /*02f0*/  @!P1 LDS R11, [R7+0xc] ;  /* 0x00000c00070b9984 */ /* 0x000e240000000800 */
[----:B0-----:R-:W-:Y:S01]  /*0300*/  @!P1 FADD R10, R8, R11 ;  /* 0x0000000b080a9221 */ /* 0x001fe20000000000 */
[----:B------:R-:W-:-:S04]  /*0310*/  IMAD R8, R13, 0x18, R6 ;  /* 0x000000180d087824 */ /* 0x000fc800078e0206 */
[----:B------:R-:W-:Y:S01]  /*0320*/  @!P1 STS [R7+0xc], R10 ;  /* 0x00000c0a07009388 */ /* 0x000fe20000000800 */
[----:B------:R-:W-:Y:S06]  /*0330*/  BAR.SYNC.DEFER_BLOCKING 0x0 ;  /* 0x0000000000007b1d */ /* 0x000fec0000010000 */
[----:B------:R-:W-:Y:S04]  /*0340*/  @!P2 LDS R11, [R8+-0x4] ;  /* 0xfffffc00080ba984 */ /* 0x000fe80000000800 */
[----:B------:R-:W0:Y:S02]  /*0350*/  @!P2 LDS R12, [R8+0x1c] ;  /* 0x00001c00080ca984 */ /* 0x000e240000000800 */
[----:B0-----:R-:W-:-:S05]  /*0360*/  @!P2 FADD R11, R11, R12 ;  /* 0x0000000c0b0ba221 */ /* 0x001fca0000000000 */
[----:B------:R-:W-:Y:S01]  /*0370*/  @!P2 STS [R8+0x1c], R11 ;  /* 0x00001c0b0800a388 */ /* 0x000fe20000000800 */
[----:B------:R-:W-:Y:S06]  /*0380*/  BAR.SYNC.DEFER_BLOCKING 0x0 ;  /* 0x0000000000007b1d */ /* 0x000fec0000010000 */
[----:B------:R-:W-:Y:S04]  /*0390*/  @!P3 LDS R12, [R9+-0x4] ;  /* 0xfffffc00090cb984 */ /* 0x000fe80000000800 */
[----:B------:R-:W0:Y:S02]  /*03a0*/  @!P3 LDS R15, [R9+0x3c] ;  /* 0x00003c00090fb984 */ /* 0x000e240000000800 */
[----:B0-----:R-:W-:Y:S01]  /*03b0*/  @!P3 FADD R10, R12, R15 ;  /* 0x0000000f0c0ab221 */ /* 0x001fe20000000000 */
[----:B------:R-:W-:-:S02]  /*03c0*/  IMAD R12, R13, 0x78, R6 ;  /* 0x000000780d0c7824 */ /* 0x000fc400078e0206 */
[----:B------:R-:W-:Y:S02]  /*03d0*/  IMAD R13, R13, 0xf8, R6 ;  /* 0x000000f80d0d7824 */ /* 0x000fe400078e0206 */
[----:B------:R0:W-:Y:S01]  /*03e0*/  @!P3 STS [R9+0x3c], R10 ;  /* 0x00003c0a0900b388 */ /* 0x0001e20000000800 */
[----:B------:R-:W-:Y:S01]  /*03f0*/  BAR.SYNC.DEFER_BLOCKING 0x0 ;  /* 0x0000000000007b1d */ /* 0x000fe20000010000 */
[----:B0-----:R-:W-:-:S05]  /*0400*/  P2R R10, PR, RZ, 0x40 ;  /* 0x00000040ff0a7803 */ /* 0x001fca0000000000 */
[----:B------:R-:W-:Y:S04]  /*0410*/  @!P4 LDS R14, [R12+-0x4] ;  /* 0xfffffc000c0ec984 */ /* 0x000fe80000000800 */
[----:B------:R-:W0:Y:S02]  /*0420*/  @!P4 LDS R15, [R12+0x7c] ;  /* 0x00007c000c0fc984 */ /* 0x000e240000000800 */
[----:B0-----:R-:W-:-:S05]  /*0430*/  @!P4 FADD R15, R14, R15 ;  /* 0x0000000f0e0fc221 */ /* 0x001fca0000000000 */
[----:B------:R-:W-:Y:S01]  /*0440*/  @!P4 STS [R12+0x7c], R15 ;  /* 0x00007c0f0c00c388 */ /* 0x000fe20000000800 */
[----:B------:R-:W-:Y:S06]  /*0450*/  BAR.SYNC.DEFER_BLOCKING 0x0 ;  /* 0x0000000000007b1d */ /* 0x000fec0000010000 */
[----:B------:R-:W-:Y:S04]  /*0460*/  @!P5 LDS R11, [R13+-0x4] ;  /* 0xfffffc000d0bd984 */ /* 0x000fe80000000800 */
[----:B------:R-:W0:Y:S02]  /*0470*/  @!P5 LDS R14, [R13+0xfc] ;  /* 0x0000fc000d0ed984 */ /* 0x000e240000000800 */
[----:B0-----:R-:W-:-:S05]  /*0480*/  @!P5 FADD R14, R11, R14 ;  /* 0x0000000e0b0ed221 */ /* 0x001fca0000000000 */
[----:B------:R0:W-:Y:S01]  /*0490*/  @!P5 STS [R13+0xfc], R14 ;  /* 0x0000fc0e0d00d388 */ /* 0x0001e20000000800 */
[----:B------:R-:W-:Y:S06]  /*04a0*/  BAR.SYNC.DEFER_BLOCKING 0x0 ;  /* 0x0000000000007b1d */ /* 0x000fec0000010000 */
[----:B------:R-:W-:Y:S05]  /*04b0*/  @P6 BRA `(.L_x_9) ;  /* 0x0000000000306947 */ /* 0x000fea0003800000 */
[----:B------:R-:W-:-:S04]  /*04c0*/  SHF.R.U32.HI R4, RZ, 0x8, R4 ;  /* 0x00000008ff047819 */ /* 0x000fc80000011604 */
[----:B------:R-:W-:-:S04]  /*04d0*/  IADD3 R10, PT, PT, R4, -0x1, RZ ;  /* 0xffffffff040a7810 */ /* 0x000fc80007ffe0ff */
[----:B------:R-:W-:-:S13]  /*04e0*/  ISETP.LE.U32.AND P6, PT, R10, UR8, PT ;  /* 0x000000080a007c0c */ /* 0x000fda000bfc3070 */
[----:B------:R-:W-:Y:S05]  /*04f0*/  @P6 BRA `(.L_x_10) ;  /* 0x00000000001c6947 */ /* 0x000fea0003800000 */
[----:B0-----:R-:W-:Y:S01]  /*0500*/  LDS R14, [UR4+0x1fc] ;  /* 0x0001fc04ff0e7984 */ /* 0x001fe20008000800 */
[----:B------:R-:W0:Y:S01]  /*0510*/  LDC.64 R10, c[0x0][0x390] ;  /* 0x0000e400ff0a7b82 */ /* 0x000e220000000a00 */
[----:B------:R-:W-:Y:S02]  /*0520*/  IMAD R3, R3, R4, UR8 ;  /* 0x0000000803037e24 */ /* 0x000fe4000f8e0204 */
[----:B------:R-:W1:Y:S02]  /*0530*/  LDS R15, [UR4+0x3fc] ;  /* 0x0003fc04ff0f7984 */ /* 0x000e640008000800 */
[----:B0-----:R-:W-:-:S04]  /*0540*/  IMAD.WIDE.U32 R10, R3, 0x4, R10 ;  /* 0x00000004030a7825 */ /* 0x001fc800078e000a */
[----:B-1----:R-:W-:-:S05]  /*0550*/  FADD R15, R14, R15 ;  /* 0x0000000f0e0f7221 */ /* 0x002fca0000000000 */
[----:B------:R1:W-:Y:S02]  /*0560*/  STG.E desc[UR6][R10.64], R15 ;  /* 0x0000000f0a007986 */ /* 0x0003e4000c101906 */
.L_x_10:
[----:B------:R-:W-:Y:S01]  /*0570*/  STS [UR4+0x3fc], RZ ;  /* 0x0003fcffff007988 */ /* 0x000fe20008000804 */
.L_x_9:
[----:B------:R-:W-:Y:S05]  /*0580*/  BSYNC.RECONVERGENT B0 ;  /* 0x0000000000007941 */ /* 0x000fea0003800200 */
.L_x_8:
[----:B------:R-:W-:Y:S01]  /*0590*/  BAR.SYNC.DEFER_BLOCKING 0x0 ;  /* 0x0000000000007b1d */ /* 0x000fe20000010000 */
[----:B------:R-:W-:-:S13]  /*05a0*/  ISETP.NE.AND P6, PT, R2, RZ, PT ;  /* 0x000000ff0200720c */ /* 0x000fda0003fc5270 */
[----:B------:R-:W-:Y:S04]  /*05b0*/  @!P6 LDS R3, [UR4+0x1fc] ;  /* 0x0001fc04ff03e984 */ /* 0x000fe80008000800 */
[----:B------:R-:W2:Y:S02]  /*05c0*/  @!P6 LDS R4, [UR4+0x3fc] ;  /* 0x0003fc04ff04e984 */ /* 0x000ea40008000800 */
[----:B--2---:R-:W-:Y:S02]  /*05d0*/  @!P6 FADD R3, R3, R4 ;  /* 0x000000040303e221 */ /* 0x004fe40000000000 */
[----:B------:R-:W-:Y:S04]  /*05e0*/  @!P6 STS [UR4+0x1fc], R4 ;  /* 0x0001fc04ff00e988 */ /* 0x000fe80008000804 */
[----:B------:R-:W-:Y:S01]  /*05f0*/  @!P6 STS [UR4+0x3fc], R3 ;  /* 0x0003fc03ff00e988 */ /* 0x000fe20008000804 */
[----:B------:R-:W-:Y:S01]  /*0600*/  BAR.SYNC.DEFER_BLOCKING 0x0 ;  /* 0x0000000000007b1d */ /* 0x000fe20000010000 */
[----:B------:R-:W-:-:S05]  /*0610*/  ISETP.GT.U32.AND P6, PT, R2, 0x7f, PT ;  /* 0x0000007f0200780c */ /* 0x000fca0003fc4070 */
[----:B-1----:R-:W-:Y:S04]  /*0620*/  @!P5 LDS R10, [R13+-0x4] ;  /* 0xfffffc000d0ad984 */ /* 0x002fe80000000800 */
[----:B------:R-:W1:Y:S02]  /*0630*/  @!P5 LDS R11, [R13+0xfc] ;  /* 0x0000fc000d0bd984 */ /* 0x000e640000000800 */
[----:B-1----:R-:W-:Y:S02]  /*0640*/  @!P5 FADD R10, R10, R11 ;  /* 0x0000000b0a0ad221 */ /* 0x002fe40000000000 */
[----:B------:R-:W-:Y:S04]  /*0650*/  @!P5 STS [R13+-0x4], R11 ;  /* 0xfffffc0b0d00d388 */ /* 0x000fe80000000800 */
[----:B------:R-:W-:Y:S01]  /*0660*/  @!P5 STS [R13+0xfc], R10 ;  /* 0x0000fc0a0d00d388 */ /* 0x000fe20000000800 */
[----:B------:R-:W-:Y:S06]  /*0670*/  BAR.SYNC.DEFER_BLOCKING 0x0 ;  /* 0x0000000000007b1d */ /* 0x000fec0000010000 */
[----:B0-----:R-:W-:Y:S04]  /*0680*/  @!P4 LDS R14, [R12+-0x4] ;  /* 0xfffffc000c0ec984 */ /* 0x001fe80000000800 */
[----:B------:R-:W0:Y:S02]  /*0690*/  @!P4 LDS R15, [R12+0x7c] ;  /* 0x00007c000c0fc984 */ /* 0x000e240000000800 */
[----:B0-----:R-:W-:-:S02]  /*06a0*/  @!P4 FADD R17, R14, R15 ;  /* 0x0000000f0e11c221 */ /* 0x001fc40000000000 */
[----:B------:R-:W-:Y:S04]  /*06b0*/  @!P4 STS [R12+-0x4], R15 ;  /* 0xfffffc0f0c00c388 */ /* 0x000fe80000000800 */
[----:B------:R-:W-:Y:S01]  /*06c0*/  @!P4 STS [R12+0x7c], R17 ;  /* 0x00007c110c00c388 */ /* 0x000fe20000000800 */
[----:B------:R-:W-:Y:S06]  /*06d0*/  BAR.SYNC.DEFER_BLOCKING 0x0 ;  /* 0x0000000000007b1d */ /* 0x000fec0000010000 */
[----:B------:R-:W-:Y:S04]  /*06e0*/  @!P3 LDS R3, [R9+-0x4] ;  /* 0xfffffc000903b984 */ /* 0x000fe80000000800 */
        /* <DEDUP_REMOVED lines=23> */
[----:B------:R-:W0:Y:S02]  /*0860*/  @!P6 LDS.64 R2, [R5] ;  /* 0x000000000502e984 */ /* 0x000e240000000a00 */
[----:B0-----:R-:W-:Y:S01]  /*0870*/  @!P6 FADD R15, R2, R3 ;  /* 0x00000003020fe221 */ /* 0x001fe20000000000 */
[----:B------:R-:W-:-:S02]  /*0880*/  MOV R14, R3 ;  /* 0x00000003000e7202 */ /* 0x000fc40000000f00 */
[----:B------:R-:W0:Y:S03]  /*0890*/  LDC.64 R2, c[0x0][0x388] ;  /* 0x0000e200ff027b82 */ /* 0x000e260000000a00 */
[----:B------:R-:W-:Y:S05]  /*08a0*/  @!P6 STS.64 [R5], R14 ;  /* 0x0000000e0500e388 */ /* 0x000fea0000000a00 */
[----:B------:R-:W-:Y:S01]  /*08b0*/  BAR.SYNC.DEFER_BLOCKING 0x0 ;  /* 0x0000000000007b1d */ /* 0x000fe20000010000 */
[----:B0-----:R-:W-:-:S05]  /*08c0*/  IMAD.WIDE R2, R0, 0x4, R2 ;  /* 0x0000000400027825 */ /* 0x001fca00078e0202 */
[----:B------:R-:W0:Y:S04]  /*08d0*/  LDS.64 R12, [R5] ;  /* 0x00000000050c7984 */ /* 0x000e280000000a00 */
[----:B0-----:R-:W-:Y:S04]  /*08e0*/  STG.E desc[UR6][R2.64], R12 ;  /* 0x0000000c02007986 */ /* 0x001fe8000c101906 */
[----:B------:R-:W-:Y:S01]  /*08f0*/  STG.E desc[UR6][R2.64+0x4], R13 ;  /* 0x0000040d02007986 */ /* 0x000fe2000c101906 */
[----:B------:R-:W-:Y:S05]  /*0900*/  EXIT ;  /* 0x000000000000794d */ /* 0x000fea0003800000 */
.L_x_11:
        /* <DEDUP_REMOVED lines=15> */
.L_x_14:


//--------------------- .nv.shared._Z16transpose_kernelPfS_jj --------------------------
	.section	.nv.shared._Z16transpose_kernelPfS_jj,"aw",@nobits
	.sectionflags	@""
	.align	4
.nv.shared._Z16transpose_kernelPfS_jj:
	.zero		2048


//--------------------- .nv.shared.reserved.0     --------------------------
	.section	.nv.shared.reserved.0,"aw",@nobits
	.weak		__nv_reservedSMEM_offset_0_alias
	.size		__nv_reservedSMEM_offset_0_alias, 0, 64
	.other		__nv_reservedSMEM_offset_0_alias,@"STO_CUDA_RESERVED_SHARED STV_DEFAULT"
__nv_reservedSMEM_offset_0_alias:
	.zero		0
	.zero		64


//--------------------- .nv.shared._Z15integral_kernelPfS_S_jj --------------------------
	.section	.nv.shared._Z15integral_kernelPfS_S_jj,"aw",@nobits
	.sectionflags	@""
	.align	4
.nv.shared._Z15integral_kernelPfS_S_jj:
	.zero		2048


//--------------------- .nv.constant0._Z16transpose_kernelPfS_jj --------------------------
	.section	.nv.constant0._Z16transpose_kernelPfS_jj,"a",@progbits
	.sectionflags	@""
	.align	4
.nv.constant0._Z16transpose_kernelPfS_jj:
	.zero		920


//--------------------- .nv.constant0._Z19addCarryOver_kernelPfS_jj --------------------------
	.section	.nv.constant0._Z19addCarryOver_kernelPfS_jj,"a",@progbits
	.sectionflags	@""
	.align	4
.nv.constant0._Z19addCarryOver_kernelPfS_jj:
	.zero		920


//--------------------- .nv.constant0._Z15integral_kernelPfS_S_jj --------------------------
	.section	.nv.constant0._Z15integral_kernelPfS_S_jj,"a",@progbits
	.sectionflags	@""
	.align	4
.nv.constant0._Z15integral_kernelPfS_S_jj:
	.zero		928


//--------------------- SYMBOLS --------------------------

	.type		.nv.reservedSmem.offset0,@object
	.size		.nv.reservedSmem.offset0,0x4
	.type		.nv.reservedSmem.cap,@object
	.size		.nv.reservedSmem.cap,0x4
